//
// Generated by NVIDIA NVVM Compiler
//
// Compiler Build ID: CL-36424714
// Cuda compilation tools, release 13.0, V13.0.88
// Based on NVVM 20.0.0
//

.version 9.0
.target sm_100
.address_size 64

	// .globl	_Z7dkernelPlS_S_iiiiii
// _ZZ7dkernelPlS_S_iiiiiiE8D_filter has been demoted

.visible .entry _Z7dkernelPlS_S_iiiiii(
	.param .u64 .ptr .align 1 _Z7dkernelPlS_S_iiiiii_param_0,
	.param .u64 .ptr .align 1 _Z7dkernelPlS_S_iiiiii_param_1,
	.param .u64 .ptr .align 1 _Z7dkernelPlS_S_iiiiii_param_2,
	.param .u32 _Z7dkernelPlS_S_iiiiii_param_3,
	.param .u32 _Z7dkernelPlS_S_iiiiii_param_4,
	.param .u32 _Z7dkernelPlS_S_iiiiii_param_5,
	.param .u32 _Z7dkernelPlS_S_iiiiii_param_6,
	.param .u32 _Z7dkernelPlS_S_iiiiii_param_7,
	.param .u32 _Z7dkernelPlS_S_iiiiii_param_8
)
{
	.reg .pred 	%p<71>;
	.reg .b32 	%r<87>;
	.reg .b64 	%rd<264>;
	// demoted variable
	.shared .align 8 .b8 _ZZ7dkernelPlS_S_iiiiiiE8D_filter[32768];
	ld.param.u64 	%rd107, [_Z7dkernelPlS_S_iiiiii_param_0];
	ld.param.u64 	%rd108, [_Z7dkernelPlS_S_iiiiii_param_1];
	ld.param.u64 	%rd106, [_Z7dkernelPlS_S_iiiiii_param_2];
	ld.param.u32 	%r12, [_Z7dkernelPlS_S_iiiiii_param_3];
	ld.param.u32 	%r13, [_Z7dkernelPlS_S_iiiiii_param_4];
	ld.param.u32 	%r14, [_Z7dkernelPlS_S_iiiiii_param_5];
	ld.param.u32 	%r15, [_Z7dkernelPlS_S_iiiiii_param_6];
	ld.param.u32 	%r16, [_Z7dkernelPlS_S_iiiiii_param_7];
	cvta.to.global.u64 	%rd1, %rd108;
	cvta.to.global.u64 	%rd2, %rd107;
	mul.lo.s32 	%r17, %r13, %r12;
	cvt.s64.s32 	%rd3, %r17;
	mov.u32 	%r18, %tid.z;
	mov.u32 	%r19, %ntid.x;
	mov.u32 	%r20, %ntid.y;
	mov.u32 	%r21, %tid.x;
	mov.u32 	%r22, %tid.y;
	mad.lo.s32 	%r23, %r18, %r19, %r21;
	mad.lo.s32 	%r24, %r23, %r20, %r22;
	cvt.u64.u32 	%rd227, %r24;
	mov.u32 	%r25, %ctaid.x;
	mov.u32 	%r26, %ntid.z;
	mul.lo.s32 	%r27, %r26, %r20;
	mul.lo.s32 	%r28, %r27, %r19;
	cvt.u64.u32 	%rd5, %r28;
	mul.wide.u32 	%rd109, %r28, %r25;
	add.s64 	%rd6, %rd109, %rd227;
	mul.lo.s32 	%r1, %r16, %r15;
	mul.lo.s32 	%r29, %r1, %r14;
	cvt.s64.s32 	%rd7, %r29;
	mov.u32 	%r30, %ctaid.y;
	cvt.u64.u32 	%rd8, %r30;
	mul.lo.s64 	%rd9, %rd7, %rd8;
	setp.ge.s32 	%p2, %r24, %r29;
	@%p2 bra 	$L__BB0_10;
	cvt.u32.u64 	%r31, %rd5;
	cvt.u32.u64 	%r32, %rd7;
	cvt.u32.u64 	%r33, %rd227;
	add.s32 	%r34, %r33, %r31;
	cvt.u64.u32 	%rd110, %r34;
	max.s64 	%rd111, %rd110, %rd7;
	setp.lt.u32 	%p3, %r34, %r32;
	selp.u64 	%rd10, 1, 0, %p3;
	add.s64 	%rd112, %rd10, %rd110;
	sub.s64 	%rd11, %rd111, %rd112;
	and.b64  	%rd113, %rd11, -4294967296;
	setp.ne.s64 	%p4, %rd113, 0;
	@%p4 bra 	$L__BB0_3;
	cvt.u32.u64 	%r36, %rd11;
	div.u32 	%r37, %r36, %r31;
	cvt.u64.u32 	%rd224, %r37;
	bra.uni 	$L__BB0_4;
$L__BB0_3:
	div.u64 	%rd224, %rd11, %rd5;
$L__BB0_4:
	add.s64 	%rd15, %rd224, %rd10;
	and.b64  	%rd114, %rd15, 3;
	setp.eq.s64 	%p5, %rd114, 3;
	@%p5 bra 	$L__BB0_7;
	add.s64 	%rd116, %rd15, 1;
	and.b64  	%rd16, %rd116, 3;
	mov.b64 	%rd226, 0;
	mov.u32 	%r40, _ZZ7dkernelPlS_S_iiiiiiE8D_filter;
$L__BB0_6:
	.pragma "nounroll";
	add.s64 	%rd117, %rd227, %rd9;
	shl.b64 	%rd118, %rd117, 3;
	add.s64 	%rd119, %rd1, %rd118;
	ld.global.u64 	%rd120, [%rd119];
	cvt.u32.u64 	%r38, %rd227;
	shl.b32 	%r39, %r38, 3;
	add.s32 	%r41, %r40, %r39;
	st.shared.u64 	[%r41], %rd120;
	add.s64 	%rd227, %rd227, %rd5;
	add.s64 	%rd226, %rd226, 1;
	setp.ne.s64 	%p6, %rd226, %rd16;
	@%p6 bra 	$L__BB0_6;
$L__BB0_7:
	setp.lt.u64 	%p7, %rd15, 3;
	@%p7 bra 	$L__BB0_10;
	mov.u32 	%r45, _ZZ7dkernelPlS_S_iiiiiiE8D_filter;
	shl.b64 	%rd125, %rd5, 3;
	shl.b32 	%r47, %r31, 3;
	shl.b64 	%rd132, %rd5, 2;
$L__BB0_9:
	add.s64 	%rd121, %rd227, %rd9;
	shl.b64 	%rd122, %rd121, 3;
	add.s64 	%rd123, %rd1, %rd122;
	ld.global.u64 	%rd124, [%rd123];
	cvt.u32.u64 	%r43, %rd227;
	shl.b32 	%r44, %r43, 3;
	add.s32 	%r46, %r45, %r44;
	st.shared.u64 	[%r46], %rd124;
	add.s64 	%rd126, %rd123, %rd125;
	ld.global.u64 	%rd127, [%rd126];
	add.s32 	%r48, %r46, %r47;
	st.shared.u64 	[%r48], %rd127;
	add.s64 	%rd128, %rd126, %rd125;
	ld.global.u64 	%rd129, [%rd128];
	add.s32 	%r49, %r48, %r47;
	st.shared.u64 	[%r49], %rd129;
	add.s64 	%rd130, %rd128, %rd125;
	ld.global.u64 	%rd131, [%rd130];
	add.s32 	%r50, %r49, %r47;
	st.shared.u64 	[%r50], %rd131;
	add.s64 	%rd227, %rd132, %rd227;
	setp.lt.s64 	%p8, %rd227, %rd7;
	@%p8 bra 	$L__BB0_9;
$L__BB0_10:
	bar.sync 	0;
	cvt.s64.s32 	%rd24, %r13;
	or.b64  	%rd133, %rd6, %rd24;
	and.b64  	%rd134, %rd133, -4294967296;
	setp.ne.s64 	%p9, %rd134, 0;
	@%p9 bra 	$L__BB0_12;
	cvt.u32.u64 	%r51, %rd24;
	cvt.u32.u64 	%r52, %rd6;
	div.u32 	%r53, %r52, %r51;
	mul.lo.s32 	%r54, %r53, %r51;
	sub.s32 	%r55, %r52, %r54;
	cvt.u64.u32 	%rd229, %r53;
	cvt.u64.u32 	%rd230, %r55;
	bra.uni 	$L__BB0_13;
$L__BB0_12:
	div.s64 	%rd229, %rd6, %rd24;
	mul.lo.s64 	%rd135, %rd229, %rd24;
	sub.s64 	%rd230, %rd6, %rd135;
$L__BB0_13:
	cvt.s64.s32 	%rd31, %r12;
	setp.ge.s64 	%p10, %rd229, %rd31;
	setp.lt.s32 	%p11, %r13, 0;
	or.pred  	%p12, %p11, %p10;
	@%p12 bra 	$L__BB0_61;
	setp.lt.s32 	%p13, %r14, 1;
	mov.b64 	%rd239, 0;
	@%p13 bra 	$L__BB0_60;
	shr.u32 	%r56, %r16, 31;
	add.s32 	%r57, %r16, %r56;
	shr.s32 	%r58, %r57, 1;
	cvt.s64.s32 	%rd32, %r58;
	sub.s64 	%rd33, %rd230, %rd32;
	min.s32 	%r59, %r15, %r16;
	setp.lt.s32 	%p14, %r59, 1;
	@%p14 bra 	$L__BB0_60;
	and.b32  	%r2, %r16, 7;
	and.b32  	%r3, %r16, 3;
	and.b32  	%r60, %r16, 2147483640;
	cvt.u64.u32 	%rd34, %r60;
	and.b32  	%r4, %r16, 1;
	add.s64 	%rd35, %rd33, 3;
	shl.b32 	%r5, %r16, 3;
	cvt.u64.u32 	%rd36, %r1;
	cvt.s64.s32 	%rd37, %r14;
	cvt.u64.u32 	%rd38, %r16;
	shr.u32 	%r61, %r15, 31;
	add.s32 	%r62, %r15, %r61;
	shr.s32 	%r63, %r62, 1;
	cvt.s64.s32 	%rd140, %r63;
	sub.s64 	%rd39, %rd229, %rd140;
	cvt.s64.s32 	%rd40, %r15;
	mov.b64 	%rd231, 0;
	mov.u64 	%rd239, %rd231;
$L__BB0_17:
	mul.lo.s64 	%rd43, %rd231, %rd3;
	cvt.u32.u64 	%r64, %rd231;
	mul.lo.s32 	%r6, %r15, %r64;
	mov.b64 	%rd233, 0;
	mul.lo.s64 	%rd145, %rd231, %rd36;
$L__BB0_18:
	setp.lt.u32 	%p15, %r16, 8;
	add.s64 	%rd144, %rd233, %rd39;
	setp.gt.s64 	%p16, %rd144, -1;
	setp.lt.s64 	%p17, %rd144, %rd31;
	and.pred  	%p1, %p16, %p17;
	mul.lo.s64 	%rd46, %rd144, %rd24;
	add.s64 	%rd47, %rd46, %rd43;
	mad.lo.s64 	%rd48, %rd233, %rd38, %rd145;
	mov.b64 	%rd255, 0;
	@%p15 bra 	$L__BB0_37;
	add.s64 	%rd146, %rd33, %rd43;
	add.s64 	%rd147, %rd146, %rd46;
	shl.b64 	%rd148, %rd147, 3;
	add.s64 	%rd149, %rd2, %rd148;
	add.s64 	%rd235, %rd149, 32;
	cvt.u32.u64 	%r65, %rd233;
	add.s32 	%r66, %r6, %r65;
	mov.u32 	%r67, _ZZ7dkernelPlS_S_iiiiiiE8D_filter;
	mad.lo.s32 	%r68, %r5, %r66, %r67;
	add.s32 	%r86, %r68, 32;
	not.pred 	%p19, %p1;
	mov.u64 	%rd236, %rd35;
	mov.u64 	%rd237, %rd34;
$L__BB0_20:
	.pragma "nounroll";
	add.s64 	%rd150, %rd236, -3;
	setp.ge.u64 	%p18, %rd150, %rd24;
	or.pred  	%p20, %p19, %p18;
	@%p20 bra 	$L__BB0_22;
	ld.global.u64 	%rd152, [%rd235+-32];
	ld.shared.u64 	%rd153, [%r86+-32];
	mad.lo.s64 	%rd239, %rd153, %rd152, %rd239;
$L__BB0_22:
	add.s64 	%rd154, %rd236, -2;
	setp.ge.u64 	%p21, %rd154, %rd24;
	or.pred  	%p23, %p19, %p21;
	@%p23 bra 	$L__BB0_24;
	ld.global.u64 	%rd156, [%rd235+-24];
	ld.shared.u64 	%rd157, [%r86+-24];
	mad.lo.s64 	%rd239, %rd157, %rd156, %rd239;
$L__BB0_24:
	add.s64 	%rd158, %rd236, -1;
	setp.ge.u64 	%p24, %rd158, %rd24;
	or.pred  	%p26, %p19, %p24;
	@%p26 bra 	$L__BB0_26;
	ld.global.u64 	%rd160, [%rd235+-16];
	ld.shared.u64 	%rd161, [%r86+-16];
	mad.lo.s64 	%rd239, %rd161, %rd160, %rd239;
$L__BB0_26:
	setp.ge.u64 	%p27, %rd236, %rd24;
	or.pred  	%p29, %p19, %p27;
	@%p29 bra 	$L__BB0_28;
	ld.global.u64 	%rd163, [%rd235+-8];
	ld.shared.u64 	%rd164, [%r86+-8];
	mad.lo.s64 	%rd239, %rd164, %rd163, %rd239;
$L__BB0_28:
	add.s64 	%rd165, %rd236, 1;
	setp.ge.u64 	%p30, %rd165, %rd24;
	or.pred  	%p32, %p19, %p30;
	@%p32 bra 	$L__BB0_30;
	ld.global.u64 	%rd167, [%rd235];
	ld.shared.u64 	%rd168, [%r86];
	mad.lo.s64 	%rd239, %rd168, %rd167, %rd239;
$L__BB0_30:
	add.s64 	%rd169, %rd236, 2;
	setp.ge.u64 	%p33, %rd169, %rd24;
	or.pred  	%p35, %p19, %p33;
	@%p35 bra 	$L__BB0_32;
	ld.global.u64 	%rd171, [%rd235+8];
	ld.shared.u64 	%rd172, [%r86+8];
	mad.lo.s64 	%rd239, %rd172, %rd171, %rd239;
$L__BB0_32:
	add.s64 	%rd173, %rd236, 3;
	setp.ge.u64 	%p36, %rd173, %rd24;
	or.pred  	%p38, %p19, %p36;
	@%p38 bra 	$L__BB0_34;
	ld.global.u64 	%rd175, [%rd235+16];
	ld.shared.u64 	%rd176, [%r86+16];
	mad.lo.s64 	%rd239, %rd176, %rd175, %rd239;
$L__BB0_34:
	add.s64 	%rd177, %rd236, 4;
	setp.ge.u64 	%p39, %rd177, %rd24;
	or.pred  	%p41, %p19, %p39;
	@%p41 bra 	$L__BB0_36;
	ld.global.u64 	%rd179, [%rd235+24];
	ld.shared.u64 	%rd180, [%r86+24];
	mad.lo.s64 	%rd239, %rd180, %rd179, %rd239;
$L__BB0_36:
	add.s64 	%rd237, %rd237, -8;
	add.s64 	%rd236, %rd236, 8;
	add.s64 	%rd235, %rd235, 64;
	add.s32 	%r86, %r86, 64;
	setp.ne.s64 	%p42, %rd237, 0;
	mov.u64 	%rd255, %rd34;
	@%p42 bra 	$L__BB0_20;
$L__BB0_37:
	setp.eq.s32 	%p43, %r2, 0;
	@%p43 bra 	$L__BB0_58;
	add.s32 	%r69, %r2, -1;
	setp.lt.u32 	%p44, %r69, 3;
	@%p44 bra 	$L__BB0_48;
	add.s64 	%rd76, %rd255, %rd33;
	setp.ge.u64 	%p45, %rd76, %rd24;
	not.pred 	%p46, %p1;
	add.s64 	%rd184, %rd47, %rd76;
	shl.b64 	%rd185, %rd184, 3;
	add.s64 	%rd77, %rd2, %rd185;
	cvt.u32.u64 	%r70, %rd48;
	cvt.u32.u64 	%r71, %rd255;
	add.s32 	%r72, %r70, %r71;
	shl.b32 	%r73, %r72, 3;
	mov.u32 	%r74, _ZZ7dkernelPlS_S_iiiiiiE8D_filter;
	add.s32 	%r10, %r74, %r73;
	or.pred  	%p47, %p46, %p45;
	@%p47 bra 	$L__BB0_41;
	ld.global.u64 	%rd186, [%rd77];
	ld.shared.u64 	%rd187, [%r10];
	mad.lo.s64 	%rd239, %rd187, %rd186, %rd239;
$L__BB0_41:
	add.s64 	%rd188, %rd76, 1;
	setp.ge.u64 	%p48, %rd188, %rd24;
	or.pred  	%p50, %p46, %p48;
	@%p50 bra 	$L__BB0_43;
	ld.global.u64 	%rd190, [%rd77+8];
	ld.shared.u64 	%rd191, [%r10+8];
	mad.lo.s64 	%rd239, %rd191, %rd190, %rd239;
$L__BB0_43:
	add.s64 	%rd192, %rd76, 2;
	setp.ge.u64 	%p51, %rd192, %rd24;
	or.pred  	%p53, %p46, %p51;
	@%p53 bra 	$L__BB0_45;
	ld.global.u64 	%rd194, [%rd77+16];
	ld.shared.u64 	%rd195, [%r10+16];
	mad.lo.s64 	%rd239, %rd195, %rd194, %rd239;
$L__BB0_45:
	add.s64 	%rd196, %rd76, 3;
	setp.ge.u64 	%p54, %rd196, %rd24;
	or.pred  	%p56, %p46, %p54;
	@%p56 bra 	$L__BB0_47;
	ld.global.u64 	%rd198, [%rd77+24];
	ld.shared.u64 	%rd199, [%r10+24];
	mad.lo.s64 	%rd239, %rd199, %rd198, %rd239;
$L__BB0_47:
	add.s64 	%rd255, %rd255, 4;
$L__BB0_48:
	setp.eq.s32 	%p57, %r3, 0;
	@%p57 bra 	$L__BB0_58;
	setp.eq.s32 	%p58, %r3, 1;
	@%p58 bra 	$L__BB0_55;
	add.s64 	%rd90, %rd255, %rd33;
	setp.ge.u64 	%p59, %rd90, %rd24;
	not.pred 	%p60, %p1;
	add.s64 	%rd203, %rd47, %rd90;
	shl.b64 	%rd204, %rd203, 3;
	add.s64 	%rd91, %rd2, %rd204;
	cvt.u32.u64 	%r75, %rd48;
	cvt.u32.u64 	%r76, %rd255;
	add.s32 	%r77, %r75, %r76;
	shl.b32 	%r78, %r77, 3;
	mov.u32 	%r79, _ZZ7dkernelPlS_S_iiiiiiE8D_filter;
	add.s32 	%r11, %r79, %r78;
	or.pred  	%p61, %p60, %p59;
	@%p61 bra 	$L__BB0_52;
	ld.global.u64 	%rd205, [%rd91];
	ld.shared.u64 	%rd206, [%r11];
	mad.lo.s64 	%rd239, %rd206, %rd205, %rd239;
$L__BB0_52:
	add.s64 	%rd207, %rd90, 1;
	setp.ge.u64 	%p62, %rd207, %rd24;
	or.pred  	%p64, %p60, %p62;
	@%p64 bra 	$L__BB0_54;
	ld.global.u64 	%rd209, [%rd91+8];
	ld.shared.u64 	%rd210, [%r11+8];
	mad.lo.s64 	%rd239, %rd210, %rd209, %rd239;
$L__BB0_54:
	add.s64 	%rd255, %rd255, 2;
$L__BB0_55:
	setp.eq.s32 	%p65, %r4, 0;
	@%p65 bra 	$L__BB0_58;
	add.s64 	%rd100, %rd255, %rd33;
	setp.ge.u64 	%p66, %rd100, %rd24;
	not.pred 	%p67, %p1;
	or.pred  	%p68, %p67, %p66;
	@%p68 bra 	$L__BB0_58;
	add.s64 	%rd213, %rd47, %rd100;
	shl.b64 	%rd214, %rd213, 3;
	add.s64 	%rd215, %rd2, %rd214;
	ld.global.u64 	%rd216, [%rd215];
	cvt.u32.u64 	%r80, %rd255;
	cvt.u32.u64 	%r81, %rd48;
	add.s32 	%r82, %r81, %r80;
	shl.b32 	%r83, %r82, 3;
	mov.u32 	%r84, _ZZ7dkernelPlS_S_iiiiiiE8D_filter;
	add.s32 	%r85, %r84, %r83;
	ld.shared.u64 	%rd217, [%r85];
	mad.lo.s64 	%rd239, %rd217, %rd216, %rd239;
$L__BB0_58:
	add.s64 	%rd233, %rd233, 1;
	setp.ne.s64 	%p69, %rd233, %rd40;
	@%p69 bra 	$L__BB0_18;
	add.s64 	%rd231, %rd231, 1;
	setp.ne.s64 	%p70, %rd231, %rd37;
	@%p70 bra 	$L__BB0_17;
$L__BB0_60:
	mul.lo.s64 	%rd218, %rd3, %rd8;
	mad.lo.s64 	%rd219, %rd229, %rd24, %rd218;
	add.s64 	%rd220, %rd219, %rd230;
	cvta.to.global.u64 	%rd221, %rd106;
	shl.b64 	%rd222, %rd220, 3;
	add.s64 	%rd223, %rd221, %rd222;
	st.global.u64 	[%rd223], %rd239;
$L__BB0_61:
	ret;

}


// ===== COMPILED SASS (sm_100) =====

	.target	sm_100

	.elftype	@"ET_EXEC"


//--------------------- .note.nv.tkinfo           --------------------------
	.section	.note.nv.tkinfo,"",@"SHT_NOTE"
	.sectionflags	@"SHF_NOTE_NV_TKINFO"
	.tkinfo
        /*0018*/ 	.word	0x00000002
        /*0030*/ 	.string	""
        /*0030*/ 	.string	"ptxas"
        /*0030*/ 	.string	"Cuda compilation tools, release 13.0, V13.0.88"
        /*0030*/ 	.string	"Build cuda_13.0.r13.0/compiler.36424714_0"
        /*0030*/ 	.string	"-arch sm_100 -m 64 "



//--------------------- .note.nv.cuinfo           --------------------------
	.section	.note.nv.cuinfo,"",@"SHT_NOTE"
	.sectionflags	@"SHF_NOTE_NV_CUINFO"
        /*0018*/ 	.short	0x0002
        /*001a*/ 	.short	0x0064
        /*001c*/ 	.short	0x0082
	.zero		2


//--------------------- .nv.info                  --------------------------
	.section	.nv.info,"",@"SHT_CUDA_INFO"
	.align	4


	//----- nvinfo : EIATTR_REGCOUNT
	.align		4
        /*0000*/ 	.byte	0x04, 0x2f
        /*0002*/ 	.short	(.L_1 - .L_0)
	.align		4
.L_0:
        /*0004*/ 	.word	index@(_Z7dkernelPlS_S_iiiiii)
        /*0008*/ 	.word	0x00000020


	//----- nvinfo : EIATTR_FRAME_SIZE
	.align		4
.L_1:
        /*000c*/ 	.byte	0x04, 0x11
        /*000e*/ 	.short	(.L_3 - .L_2)
	.align		4
.L_2:
        /*0010*/ 	.word	index@($__internal_1_$__cuda_sm20_div_u64)
        /*0014*/ 	.word	0x00000000


	//----- nvinfo : EIATTR_FRAME_SIZE
	.align		4
.L_3:
        /*0018*/ 	.byte	0x04, 0x11
        /*001a*/ 	.short	(.L_5 - .L_4)
	.align		4
.L_4:
        /*001c*/ 	.word	index@($__internal_0_$__cuda_sm20_div_s64)
        /*0020*/ 	.word	0x00000000


	//----- nvinfo : EIATTR_FRAME_SIZE
	.align		4
.L_5:
        /*0024*/ 	.byte	0x04, 0x11
        /*0026*/ 	.short	(.L_7 - .L_6)
	.align		4
.L_6:
        /*0028*/ 	.word	index@(_Z7dkernelPlS_S_iiiiii)
        /*002c*/ 	.word	0x00000000


	//----- nvinfo : EIATTR_MIN_STACK_SIZE
	.align		4
.L_7:
        /*0030*/ 	.byte	0x04, 0x12
        /*0032*/ 	.short	(.L_9 - .L_8)
	.align		4
.L_8:
        /*0034*/ 	.word	index@(_Z7dkernelPlS_S_iiiiii)
        /*0038*/ 	.word	0x00000000
.L_9:


//--------------------- .nv.compat                --------------------------
	.section	.nv.compat,"",@"SHT_CUDA_COMPAT_INFO"
	.align	4
        /*0000*/ 	.byte	0x02, 0x09, 0x00, 0x00, 0x02, 0x02, 0x01, 0x00, 0x02, 0x05, 0x05, 0x00, 0x03, 0x07, 0x01, 0x01
        /*0010*/ 	.byte	0x02, 0x03, 0x00, 0x00, 0x02, 0x06, 0x01, 0x00, 0x04, 0x0b, 0x08, 0x00, 0x09, 0x00, 0x00, 0x00
        /*0020*/ 	.byte	0x00, 0x00, 0x00, 0x00


//--------------------- .nv.info._Z7dkernelPlS_S_iiiiii --------------------------
	.section	.nv.info._Z7dkernelPlS_S_iiiiii,"",@"SHT_CUDA_INFO"
	.sectionflags	@""
	.align	4


	//----- nvinfo : EIATTR_CUDA_API_VERSION
	.align		4
        /*0000*/ 	.byte	0x04, 0x37
        /*0002*/ 	.short	(.L_11 - .L_10)
.L_10:
        /*0004*/ 	.word	0x00000082


	//----- nvinfo : EIATTR_KPARAM_INFO
	.align		4
.L_11:
        /*0008*/ 	.byte	0x04, 0x17
        /*000a*/ 	.short	(.L_13 - .L_12)
.L_12:
        /*000c*/ 	.word	0x00000000
        /*0010*/ 	.short	0x0008
        /*0012*/ 	.short	0x002c
        /*0014*/ 	.byte	0x00, 0xf0, 0x11, 0x00


	//----- nvinfo : EIATTR_KPARAM_INFO
	.align		4
.L_13:
        /*0018*/ 	.byte	0x04, 0x17
        /*001a*/ 	.short	(.L_15 - .L_14)
.L_14:
        /*001c*/ 	.word	0x00000000
        /*0020*/ 	.short	0x0007
        /*0022*/ 	.short	0x0028
        /*0024*/ 	.byte	0x00, 0xf0, 0x11, 0x00


	//----- nvinfo : EIATTR_KPARAM_INFO
	.align		4
.L_15:
        /*0028*/ 	.byte	0x04, 0x17
        /*002a*/ 	.short	(.L_17 - .L_16)
.L_16:
        /*002c*/ 	.word	0x00000000
        /*0030*/ 	.short	0x0006
        /*0032*/ 	.short	0x0024
        /*0034*/ 	.byte	0x00, 0xf0, 0x11, 0x00


	//----- nvinfo : EIATTR_KPARAM_INFO
	.align		4
.L_17:
        /*0038*/ 	.byte	0x04, 0x17
        /*003a*/ 	.short	(.L_19 - .L_18)
.L_18:
        /*003c*/ 	.word	0x00000000
        /*0040*/ 	.short	0x0005
        /*0042*/ 	.short	0x0020
        /*0044*/ 	.byte	0x00, 0xf0, 0x11, 0x00


	//----- nvinfo : EIATTR_KPARAM_INFO
	.align		4
.L_19:
        /*0048*/ 	.byte	0x04, 0x17
        /*004a*/ 	.short	(.L_21 - .L_20)
.L_20:
        /*004c*/ 	.word	0x00000000
        /*0050*/ 	.short	0x0004
        /*0052*/ 	.short	0x001c
        /*0054*/ 	.byte	0x00, 0xf0, 0x11, 0x00


	//----- nvinfo : EIATTR_KPARAM_INFO
	.align		4
.L_21:
        /*0058*/ 	.byte	0x04, 0x17
        /*005a*/ 	.short	(.L_23 - .L_22)
.L_22:
        /*005c*/ 	.word	0x00000000
        /*0060*/ 	.short	0x0003
        /*0062*/ 	.short	0x0018
        /*0064*/ 	.byte	0x00, 0xf0, 0x11, 0x00


	//----- nvinfo : EIATTR_KPARAM_INFO
	.align		4
.L_23:
        /*0068*/ 	.byte	0x04, 0x17
        /*006a*/ 	.short	(.L_25 - .L_24)
.L_24:
        /*006c*/ 	.word	0x00000000
        /*0070*/ 	.short	0x0002
        /*0072*/ 	.short	0x0010
        /*0074*/ 	.byte	0x00, 0xf5, 0x21, 0x00


	//----- nvinfo : EIATTR_KPARAM_INFO
	.align		4
.L_25:
        /*0078*/ 	.byte	0x04, 0x17
        /*007a*/ 	.short	(.L_27 - .L_26)
.L_26:
        /*007c*/ 	.word	0x00000000
        /*0080*/ 	.short	0x0001
        /*0082*/ 	.short	0x0008
        /*0084*/ 	.byte	0x00, 0xf5, 0x21, 0x00


	//----- nvinfo : EIATTR_KPARAM_INFO
	.align		4
.L_27:
        /*0088*/ 	.byte	0x04, 0x17
        /*008a*/ 	.short	(.L_29 - .L_28)
.L_28:
        /*008c*/ 	.word	0x00000000
        /*0090*/ 	.short	0x0000
        /*0092*/ 	.short	0x0000
        /*0094*/ 	.byte	0x00, 0xf5, 0x21, 0x00


	//----- nvinfo : EIATTR_SPARSE_MMA_MASK
	.align		4
.L_29:
        /*0098*/ 	.byte	0x03, 0x50
        /*009a*/ 	.short	0x0000


	//----- nvinfo : EIATTR_MAXREG_COUNT
	.align		4
        /*009c*/ 	.byte	0x03, 0x1b
        /*009e*/ 	.short	0x00ff


	//----- nvinfo : EIATTR_NUM_BARRIERS
	.align		4
        /*00a0*/ 	.byte	0x02, 0x4c
        /*00a2*/ 	.byte	0x01
	.zero		1


	//----- nvinfo : EIATTR_MERCURY_ISA_VERSION
	.align		4
        /*00a4*/ 	.byte	0x03, 0x5f
        /*00a6*/ 	.short	0x0101


	//----- nvinfo : EIATTR_VRC_CTA_INIT_COUNT
	.align		4
        /*00a8*/ 	.byte	0x02, 0x4a
	.zero		1
	.zero		1


	//----- nvinfo : EIATTR_EXIT_INSTR_OFFSETS
	.align		4
        /*00ac*/ 	.byte	0x04, 0x1c
        /*00ae*/ 	.short	(.L_31 - .L_30)


	//   ....[0]....
.L_30:
        /*00b0*/ 	.word	0x00000b20


	//   ....[1]....
        /*00b4*/ 	.word	0x00002210


	//----- nvinfo : EIATTR_CRS_STACK_SIZE
	.align		4
.L_31:
        /*00b8*/ 	.byte	0x04, 0x1e
        /*00ba*/ 	.short	(.L_33 - .L_32)
.L_32:
        /*00bc*/ 	.word	0x00000000


	//----- nvinfo : EIATTR_CBANK_PARAM_SIZE
	.align		4
.L_33:
        /*00c0*/ 	.byte	0x03, 0x19
        /*00c2*/ 	.short	0x0030


	//----- nvinfo : EIATTR_PARAM_CBANK
	.align		4
        /*00c4*/ 	.byte	0x04, 0x0a
        /*00c6*/ 	.short	(.L_35 - .L_34)
	.align		4
.L_34:
        /*00c8*/ 	.word	index@(.nv.constant0._Z7dkernelPlS_S_iiiiii)
        /*00cc*/ 	.short	0x0380
        /*00ce*/ 	.short	0x0030


	//----- nvinfo : EIATTR_SW_WAR
	.align		4
.L_35:
        /*00d0*/ 	.byte	0x04, 0x36
        /*00d2*/ 	.short	(.L_37 - .L_36)
.L_36:
        /*00d4*/ 	.word	0x00000008
.L_37:


//--------------------- .nv.callgraph             --------------------------
	.section	.nv.callgraph,"",@"SHT_CUDA_CALLGRAPH"
	.align	4
	.sectionentsize	8
	.align		4
        /*0000*/ 	.word	0x00000000
	.align		4
        /*0004*/ 	.word	0xffffffff
	.align		4
        /*0008*/ 	.word	0x00000000
	.align		4
        /*000c*/ 	.word	0xfffffffe
	.align		4
        /*0010*/ 	.word	0x00000000
	.align		4
        /*0014*/ 	.word	0xfffffffd
	.align		4
        /*0018*/ 	.word	0x00000000
	.align		4
        /*001c*/ 	.word	0xfffffffc


//--------------------- .text._Z7dkernelPlS_S_iiiiii --------------------------
	.section	.text._Z7dkernelPlS_S_iiiiii,"ax",@progbits
	.align	128
        .global         _Z7dkernelPlS_S_iiiiii
        .type           _Z7dkernelPlS_S_iiiiii,@function
        .size           _Z7dkernelPlS_S_iiiiii,(.L_x_23 - _Z7dkernelPlS_S_iiiiii)
        .other          _Z7dkernelPlS_S_iiiiii,@"STO_CUDA_ENTRY STV_DEFAULT"
_Z7dkernelPlS_S_iiiiii:
.text._Z7dkernelPlS_S_iiiiii:
[----:B------:R-:W-:Y:S01]  /*0000*/  LDC R1, c[0x0][0x37c] ;  /* 0x0000df00ff017b82 */ /* 0x000fe20000000800 */
[----:B------:R-:W0:Y:S07]  /*0010*/  S2R R2, SR_TID.Z ;  /* 0x0000000000027919 */ /* 0x000e2e0000002300 */
[----:B------:R-:W1:Y:S01]  /*0020*/  LDC.64 R6, c[0x0][0x3a0] ;  /* 0x0000e800ff067b82 */ /* 0x000e620000000a00 */
[----:B------:R-:W0:Y:S01]  /*0030*/  LDCU UR4, c[0x0][0x360] ;  /* 0x00006c00ff0477ac */ /* 0x000e220008000800 */
[----:B------:R-:W-:Y:S01]  /*0040*/  BSSY.RECONVERGENT B0, `(.L_x_0) ;  /* 0x000007f000007945 */ /* 0x000fe20003800200 */
[----:B------:R-:W0:Y:S01]  /*0050*/  S2R R3, SR_TID.X ;  /* 0x0000000000037919 */ /* 0x000e220000002100 */
[----:B------:R-:W1:Y:S01]  /*0060*/  LDCU UR7, c[0x0][0x3a8] ;  /* 0x00007500ff0777ac */ /* 0x000e620008000800 */
[----:B------:R-:W2:Y:S03]  /*0070*/  S2R R5, SR_TID.Y ;  /* 0x0000000000057919 */ /* 0x000ea60000002200 */
[----:B------:R-:W3:Y:S01]  /*0080*/  S2UR UR6, SR_CTAID.X ;  /* 0x00000000000679c3 */ /* 0x000ee20000002500 */
[----:B------:R-:W2:Y:S01]  /*0090*/  LDCU UR5, c[0x0][0x364] ;  /* 0x00006c80ff0577ac */ /* 0x000ea20008000800 */
[----:B------:R-:W4:Y:S06]  /*00a0*/  LDCU.64 UR18, c[0x0][0x358] ;  /* 0x00006b00ff1277ac */ /* 0x000f2c0008000a00 */
[----:B------:R-:W5:Y:S01]  /*00b0*/  LDC R10, c[0x0][0x368] ;  /* 0x0000da00ff0a7b82 */ /* 0x000f620000000800 */
[----:B------:R-:W0:Y:S01]  /*00c0*/  LDCU.64 UR8, c[0x0][0x388] ;  /* 0x00007100ff0877ac */ /* 0x000e220008000a00 */
[----:B------:R-:W1:Y:S06]  /*00d0*/  LDCU.64 UR10, c[0x0][0x388] ;  /* 0x00007100ff0a77ac */ /* 0x000e6c0008000a00 */
[----:B------:R-:W1:Y:S01]  /*00e0*/  S2UR UR21, SR_CTAID.Y ;  /* 0x00000000001579c3 */ /* 0x000e620000002600 */
[----:B0-----:R-:W-:-:S02]  /*00f0*/  IMAD R2, R2, UR4, R3 ;  /* 0x0000000402027c24 */ /* 0x001fc4000f8e0203 */
[----:B-1----:R-:W-:Y:S02]  /*0100*/  IMAD R3, R7, UR7, RZ ;  /* 0x0000000707037c24 */ /* 0x002fe4000f8e02ff */
[----:B--2---:R-:W-:Y:S02]  /*0110*/  IMAD R2, R2, UR5, R5 ;  /* 0x0000000502027c24 */ /* 0x004fe4000f8e0205 */
[----:B------:R-:W-:Y:S02]  /*0120*/  IMAD R0, R3, R6, RZ ;  /* 0x0000000603007224 */ /* 0x000fe400078e02ff */
[----:B-----5:R-:W-:Y:S02]  /*0130*/  IMAD R10, R10, UR5, RZ ;  /* 0x000000050a0a7c24 */ /* 0x020fe4000f8e02ff */
[----:B------:R-:W-:Y:S01]  /*0140*/  IMAD.MOV.U32 R3, RZ, RZ, RZ ;  /* 0x000000ffff037224 */ /* 0x000fe200078e00ff */
[----:B------:R-:W-:Y:S01]  /*0150*/  ISETP.GE.AND P0, PT, R2, R0, PT ;  /* 0x000000000200720c */ /* 0x000fe20003f06270 */
[----:B------:R-:W-:-:S04]  /*0160*/  IMAD R10, R10, UR4, RZ ;  /* 0x000000040a0a7c24 */ /* 0x000fc8000f8e02ff */
[----:B---3--:R-:W-:-:S08]  /*0170*/  IMAD.WIDE.U32 R6, R10, UR6, R2 ;  /* 0x000000060a067c25 */ /* 0x008fd0000f8e0002 */
[----:B----4-:R-:W-:Y:S05]  /*0180*/  @P0 BRA `(.L_x_1) ;  /* 0x0000000400a80947 */ /* 0x010fea0003800000 */
[----:B------:R-:W-:Y:S01]  /*0190*/  IMAD.MOV.U32 R11, RZ, RZ, R2 ;  /* 0x000000ffff0b7224 */ /* 0x000fe200078e0002 */
[----:B------:R-:W-:Y:S01]  /*01a0*/  SHF.R.S32.HI R12, RZ, 0x1f, R0 ;  /* 0x0000001fff0c7819 */ /* 0x000fe20000011400 */
[----:B------:R-:W-:Y:S01]  /*01b0*/  BSSY.RECONVERGENT B1, `(.L_x_2) ;  /* 0x0000027000017945 */ /* 0x000fe20003800200 */
[----:B------:R-:W-:Y:S01]  /*01c0*/  MOV R4, 0xffffffff ;  /* 0xffffffff00047802 */ /* 0x000fe20000000f00 */
[----:B------:R-:W-:Y:S02]  /*01d0*/  IMAD.IADD R19, R10, 0x1, R11 ;  /* 0x000000010a137824 */ /* 0x000fe400078e020b */
[----:B------:R-:W-:Y:S02]  /*01e0*/  IMAD R5, R12, UR21, RZ ;  /* 0x000000150c057c24 */ /* 0x000fe4000f8e02ff */
[----:B------:R-:W-:Y:S01]  /*01f0*/  IMAD.MOV.U32 R13, RZ, RZ, RZ ;  /* 0x000000ffff0d7224 */ /* 0x000fe200078e00ff */
[CC--:B------:R-:W-:Y:S02]  /*0200*/  ISETP.GT.U32.AND P0, PT, R19.reuse, R0.reuse, PT ;  /* 0x000000001300720c */ /* 0x0c0fe40003f04070 */
[----:B------:R-:W-:-:S02]  /*0210*/  ISETP.GE.U32.AND P1, PT, R19, R0, PT ;  /* 0x000000001300720c */ /* 0x000fc40003f26070 */
[----:B------:R-:W-:Y:S02]  /*0220*/  ISETP.GT.AND.EX P0, PT, RZ, R12, PT, P0 ;  /* 0x0000000cff00720c */ /* 0x000fe40003f04300 */
[----:B------:R-:W-:Y:S02]  /*0230*/  SEL R15, RZ, 0x1, P1 ;  /* 0x00000001ff0f7807 */ /* 0x000fe40000800000 */
[----:B------:R-:W-:Y:S02]  /*0240*/  SEL R2, R19, R0, P0 ;  /* 0x0000000013027207 */ /* 0x000fe40000000000 */
[----:B------:R-:W-:Y:S02]  /*0250*/  SEL R17, R12, RZ, !P0 ;  /* 0x000000ff0c117207 */ /* 0x000fe40004000000 */
[----:B------:R-:W-:Y:S01]  /*0260*/  IADD3 R19, P0, P1, R2, -R15, -R19 ;  /* 0x8000000f02137210 */ /* 0x000fe2000791e813 */
[----:B------:R-:W-:-:S03]  /*0270*/  IMAD.WIDE.U32 R2, R0, UR21, RZ ;  /* 0x0000001500027c25 */ /* 0x000fc6000f8e00ff */
[----:B------:R-:W-:Y:S01]  /*0280*/  IADD3.X R17, PT, PT, R17, -0x1, R4, P0, P1 ;  /* 0xffffffff11117810 */ /* 0x000fe200007e2404 */
[----:B------:R-:W-:-:S03]  /*0290*/  IMAD.IADD R14, R3, 0x1, R5 ;  /* 0x00000001030e7824 */ /* 0x000fc600078e0205 */
[----:B------:R-:W-:-:S13]  /*02a0*/  ISETP.NE.U32.AND P0, PT, R17, RZ, PT ;  /* 0x000000ff1100720c */ /* 0x000fda0003f05070 */
[----:B------:R-:W-:Y:S05]  /*02b0*/  @P0 BRA `(.L_x_3) ;  /* 0x0000000000500947 */ /* 0x000fea0003800000 */
[----:B------:R-:W0:Y:S01]  /*02c0*/  I2F.U32.RP R8, R10 ;  /* 0x0000000a00087306 */ /* 0x000e220000209000 */
[----:B------:R-:W-:Y:S02]  /*02d0*/  IADD3 R9, PT, PT, RZ, -R10, RZ ;  /* 0x8000000aff097210 */ /* 0x000fe40007ffe0ff */
[----:B------:R-:W-:-:S05]  /*02e0*/  ISETP.NE.U32.AND P2, PT, R10, RZ, PT ;  /* 0x000000ff0a00720c */ /* 0x000fca0003f45070 */
[----:B0-----:R-:W0:Y:S02]  /*02f0*/  MUFU.RCP R8, R8 ;  /* 0x0000000800087308 */ /* 0x001e240000001000 */
[----:B0-----:R-:W-:-:S06]  /*0300*/  VIADD R4, R8, 0xffffffe ;  /* 0x0ffffffe08047836 */ /* 0x001fcc0000000000 */
[----:B------:R0:W1:Y:S02]  /*0310*/  F2I.FTZ.U32.TRUNC.NTZ R5, R4 ;  /* 0x0000000400057305 */ /* 0x000064000021f000 */
[----:B0-----:R-:W-:Y:S02]  /*0320*/  IMAD.MOV.U32 R4, RZ, RZ, RZ ;  /* 0x000000ffff047224 */ /* 0x001fe400078e00ff */
[----:B-1----:R-:W-:-:S04]  /*0330*/  IMAD R9, R9, R5, RZ ;  /* 0x0000000509097224 */ /* 0x002fc800078e02ff */
[----:B------:R-:W-:-:S06]  /*0340*/  IMAD.HI.U32 R16, R5, R9, R4 ;  /* 0x0000000905107227 */ /* 0x000fcc00078e0004 */
[----:B------:R-:W-:-:S04]  /*0350*/  IMAD.HI.U32 R4, R16, R19, RZ ;  /* 0x0000001310047227 */ /* 0x000fc800078e00ff */
[----:B------:R-:W-:-:S04]  /*0360*/  IMAD.MOV R5, RZ, RZ, -R4 ;  /* 0x000000ffff057224 */ /* 0x000fc800078e0a04 */
[----:B------:R-:W-:Y:S02]  /*0370*/  IMAD R19, R10, R5, R19 ;  /* 0x000000050a137224 */ /* 0x000fe400078e0213 */
[----:B------:R-:W-:-:S03]  /*0380*/  IMAD.MOV.U32 R5, RZ, RZ, RZ ;  /* 0x000000ffff057224 */ /* 0x000fc600078e00ff */
[----:B------:R-:W-:-:S13]  /*0390*/  ISETP.GE.U32.AND P0, PT, R19, R10, PT ;  /* 0x0000000a1300720c */ /* 0x000fda0003f06070 */
[----:B------:R-:W-:Y:S01]  /*03a0*/  @P0 IMAD.IADD R19, R19, 0x1, -R10 ;  /* 0x0000000113130824 */ /* 0x000fe200078e0a0a */
[----:B------:R-:W-:-:S04]  /*03b0*/  @P0 IADD3 R4, PT, PT, R4, 0x1, RZ ;  /* 0x0000000104040810 */ /* 0x000fc80007ffe0ff */
[----:B------:R-:W-:-:S13]  /*03c0*/  ISETP.GE.U32.AND P1, PT, R19, R10, PT ;  /* 0x0000000a1300720c */ /* 0x000fda0003f26070 */
[----:B------:R-:W-:Y:S01]  /*03d0*/  @P1 VIADD R4, R4, 0x1 ;  /* 0x0000000104041836 */ /* 0x000fe20000000000 */
[----:B------:R-:W-:Y:S01]  /*03e0*/  @!P2 LOP3.LUT R4, RZ, R10, RZ, 0x33, !PT ;  /* 0x0000000aff04a212 */ /* 0x000fe200078e33ff */
[----:B------:R-:W-:Y:S06]  /*03f0*/  BRA `(.L_x_4) ;  /* 0x0000000000087947 */ /* 0x000fec0003800000 */
.L_x_3:
[----:B------:R-:W-:-:S07]  /*0400*/  MOV R16, 0x420 ;  /* 0x0000042000107802 */ /* 0x000fce0000000f00 */
[----:B------:R-:W-:Y:S05]  /*0410*/  CALL.REL.NOINC `($__internal_1_$__cuda_sm20_div_u64) ;  /* 0x0000002000d47944 */ /* 0x000fea0003c00000 */
.L_x_4:
[----:B------:R-:W-:Y:S05]  /*0420*/  BSYNC.RECONVERGENT B1 ;  /* 0x0000000000017941 */ /* 0x000fea0003800200 */
.L_x_2:
[----:B------:R-:W-:Y:S01]  /*0430*/  IADD3 R9, P0, PT, R4, R15, RZ ;  /* 0x0000000f04097210 */ /* 0x000fe20007f1e0ff */
[----:B------:R-:W-:Y:S03]  /*0440*/  BSSY.RECONVERGENT B1, `(.L_x_5) ;  /* 0x000001d000017945 */ /* 0x000fe60003800200 */
[C---:B------:R-:W-:Y:S01]  /*0450*/  LOP3.LUT R8, R9.reuse, 0x3, RZ, 0xc0, !PT ;  /* 0x0000000309087812 */ /* 0x040fe200078ec0ff */
[----:B------:R-:W-:Y:S01]  /*0460*/  IMAD.X R4, RZ, RZ, R5, P0 ;  /* 0x000000ffff047224 */ /* 0x000fe200000e0605 */
[----:B------:R-:W-:Y:S02]  /*0470*/  ISETP.GE.U32.AND P0, PT, R9, 0x3, PT ;  /* 0x000000030900780c */ /* 0x000fe40003f06070 */
[----:B------:R-:W-:Y:S02]  /*0480*/  ISETP.NE.U32.AND P1, PT, R8, 0x3, PT ;  /* 0x000000030800780c */ /* 0x000fe40003f25070 */
[----:B------:R-:W-:-:S02]  /*0490*/  ISETP.GE.U32.AND.EX P0, PT, R4, RZ, PT, P0 ;  /* 0x000000ff0400720c */ /* 0x000fc40003f06100 */
[----:B------:R-:W-:-:S13]  /*04a0*/  ISETP.NE.AND.EX P1, PT, RZ, RZ, PT, P1 ;  /* 0x000000ffff00720c */ /* 0x000fda0003f25310 */
[----:B------:R-:W-:Y:S05]  /*04b0*/  @!P1 BRA `(.L_x_6) ;  /* 0x0000000000549947 */ /* 0x000fea0003800000 */
[----:B------:R-:W0:Y:S01]  /*04c0*/  S2R R5, SR_CgaCtaId ;  /* 0x0000000000057919 */ /* 0x000e220000008800 */
[----:B------:R-:W-:Y:S01]  /*04d0*/  MOV R4, 0x400 ;  /* 0x0000040000047802 */ /* 0x000fe20000000f00 */
[----:B------:R-:W-:Y:S01]  /*04e0*/  IMAD.MOV.U32 R15, RZ, RZ, RZ ;  /* 0x000000ffff0f7224 */ /* 0x000fe200078e00ff */
[----:B------:R-:W-:Y:S01]  /*04f0*/  IADD3 R9, PT, PT, R9, 0x1, RZ ;  /* 0x0000000109097810 */ /* 0x000fe20007ffe0ff */
[----:B------:R-:W-:-:S03]  /*0500*/  IMAD.MOV.U32 R17, RZ, RZ, RZ ;  /* 0x000000ffff117224 */ /* 0x000fc600078e00ff */
[----:B------:R-:W-:Y:S02]  /*0510*/  LOP3.LUT R18, R9, 0x3, RZ, 0xc0, !PT ;  /* 0x0000000309127812 */ /* 0x000fe400078ec0ff */
[----:B0-----:R-:W-:-:S07]  /*0520*/  LEA R8, R5, R4, 0x18 ;  /* 0x0000000405087211 */ /* 0x001fce00078ec0ff */
.L_x_7:
[----:B0-----:R-:W-:-:S05]  /*0530*/  IADD3 R5, P1, PT, R11, R2, RZ ;  /* 0x000000020b057210 */ /* 0x001fca0007f3e0ff */
[----:B------:R-:W-:Y:S01]  /*0540*/  IMAD.X R16, R13, 0x1, R14, P1 ;  /* 0x000000010d107824 */ /* 0x000fe200008e060e */
[----:B------:R-:W-:-:S04]  /*0550*/  LEA R4, P1, R5, UR8, 0x3 ;  /* 0x0000000805047c11 */ /* 0x000fc8000f8218ff */
[----:B------:R-:W-:-:S06]  /*0560*/  LEA.HI.X R5, R5, UR9, R16, 0x3, P1 ;  /* 0x0000000905057c11 */ /* 0x000fcc00088f1c10 */
[----:B------:R-:W2:Y:S01]  /*0570*/  LDG.E.64 R4, desc[UR18][R4.64] ;  /* 0x0000001204047981 */ /* 0x000ea2000c1e1b00 */
[----:B------:R-:W-:Y:S02]  /*0580*/  LEA R9, R11, R8, 0x3 ;  /* 0x000000080b097211 */ /* 0x000fe400078e18ff */
[----:B------:R-:W-:Y:S02]  /*0590*/  IADD3 R15, P1, PT, R15, 0x1, RZ ;  /* 0x000000010f0f7810 */ /* 0x000fe40007f3e0ff */
[----:B------:R-:W-:-:S03]  /*05a0*/  IADD3 R11, P2, PT, R10, R11, RZ ;  /* 0x0000000b0a0b7210 */ /* 0x000fc60007f5e0ff */
[----:B------:R-:W-:Y:S01]  /*05b0*/  IMAD.X R17, RZ, RZ, R17, P1 ;  /* 0x000000ffff117224 */ /* 0x000fe200008e0611 */
[----:B------:R-:W-:Y:S01]  /*05c0*/  ISETP.NE.U32.AND P1, PT, R15, R18, PT ;  /* 0x000000120f00720c */ /* 0x000fe20003f25070 */
[----:B------:R-:W-:-:S03]  /*05d0*/  IMAD.X R13, RZ, RZ, R13, P2 ;  /* 0x000000ffff0d7224 */ /* 0x000fc600010e060d */
[----:B------:R-:W-:Y:S01]  /*05e0*/  ISETP.NE.AND.EX P1, PT, R17, RZ, PT, P1 ;  /* 0x000000ff1100720c */ /* 0x000fe20003f25310 */
[----:B--2---:R0:W-:-:S12]  /*05f0*/  STS.64 [R9], R4 ;  /* 0x0000000409007388 */ /* 0x0041d80000000a00 */
[----:B------:R-:W-:Y:S05]  /*0600*/  @P1 BRA `(.L_x_7) ;  /* 0xfffffffc00c81947 */ /* 0x000fea000383ffff */
.L_x_6:
[----:B------:R-:W-:Y:S05]  /*0610*/  BSYNC.RECONVERGENT B1 ;  /* 0x0000000000017941 */ /* 0x000fea0003800200 */
.L_x_5:
[----:B------:R-:W-:Y:S05]  /*0620*/  @!P0 BRA `(.L_x_1) ;  /* 0x0000000000808947 */ /* 0x000fea0003800000 */
[----:B0-----:R-:W0:Y:S01]  /*0630*/  S2R R5, SR_CgaCtaId ;  /* 0x0000000000057919 */ /* 0x001e220000008800 */
[----:B------:R-:W-:Y:S01]  /*0640*/  MOV R20, 0x400 ;  /* 0x0000040000147802 */ /* 0x000fe20000000f00 */
[----:B------:R-:W-:Y:S01]  /*0650*/  IMAD.SHL.U32 R15, R10, 0x8, RZ ;  /* 0x000000080a0f7824 */ /* 0x000fe200078e00ff */
[----:B------:R-:W-:Y:S02]  /*0660*/  SHF.R.U32.HI R21, RZ, 0x1d, R10 ;  /* 0x0000001dff157819 */ /* 0x000fe4000001160a */
[----:B0-----:R-:W-:-:S07]  /*0670*/  LEA R20, R5, R20, 0x18 ;  /* 0x0000001405147211 */ /* 0x001fce00078ec0ff */
.L_x_8:
[----:B-1----:R-:W-:-:S04]  /*0680*/  IADD3 R4, P0, PT, R11, R2, RZ ;  /* 0x000000020b047210 */ /* 0x002fc80007f1e0ff */
[----:B------:R-:W-:Y:S02]  /*0690*/  IADD3.X R5, PT, PT, R13, R14, RZ, P0, !PT ;  /* 0x0000000e0d057210 */ /* 0x000fe400007fe4ff */
[----:B------:R-:W-:-:S04]  /*06a0*/  LEA R8, P0, R4, UR10, 0x3 ;  /* 0x0000000a04087c11 */ /* 0x000fc8000f8018ff */
[----:B------:R-:W-:Y:S02]  /*06b0*/  LEA.HI.X R9, R4, UR11, R5, 0x3, P0 ;  /* 0x0000000b04097c11 */ /* 0x000fe400080f1c05 */
[----:B------:R-:W-:-:S05]  /*06c0*/  IADD3 R18, P0, PT, R15, R8, RZ ;  /* 0x000000080f127210 */ /* 0x000fca0007f1e0ff */
[----:B------:R-:W-:Y:S01]  /*06d0*/  IMAD.X R19, R21, 0x1, R9, P0 ;  /* 0x0000000115137824 */ /* 0x000fe200000e0609 */
[----:B------:R-:W-:Y:S01]  /*06e0*/  IADD3 R16, P0, PT, R15, R18, RZ ;  /* 0x000000120f107210 */ /* 0x000fe20007f1e0ff */
[----:B------:R-:W2:Y:S04]  /*06f0*/  LDG.E.64 R8, desc[UR18][R8.64] ;  /* 0x0000001208087981 */ /* 0x000ea8000c1e1b00 */
[----:B------:R-:W-:Y:S01]  /*0700*/  IMAD.X R17, R21, 0x1, R19, P0 ;  /* 0x0000000115117824 */ /* 0x000fe200000e0613 */
[----:B------:R-:W-:Y:S01]  /*0710*/  IADD3 R4, P0, PT, R15, R16, RZ ;  /* 0x000000100f047210 */ /* 0x000fe20007f1e0ff */
[----:B------:R-:W3:Y:S04]  /*0720*/  LDG.E.64 R18, desc[UR18][R18.64] ;  /* 0x0000001212127981 */ /* 0x000ee8000c1e1b00 */
[----:B------:R-:W-:-:S02]  /*0730*/  IMAD.X R5, R21, 0x1, R17, P0 ;  /* 0x0000000115057824 */ /* 0x000fc400000e0611 */
[----:B------:R-:W4:Y:S04]  /*0740*/  LDG.E.64 R16, desc[UR18][R16.64] ;  /* 0x0000001210107981 */ /* 0x000f28000c1e1b00 */
[----:B------:R-:W5:Y:S01]  /*0750*/  LDG.E.64 R4, desc[UR18][R4.64] ;  /* 0x0000001204047981 */ /* 0x000f62000c1e1b00 */
[----:B------:R-:W-:-:S05]  /*0760*/  LEA R29, R11, R20, 0x3 ;  /* 0x000000140b1d7211 */ /* 0x000fca00078e18ff */
[----:B------:R-:W-:-:S04]  /*0770*/  IMAD R23, R10, 0x8, R29 ;  /* 0x000000080a177824 */ /* 0x000fc800078e021d */
[C---:B------:R-:W-:Y:S01]  /*0780*/  IMAD R25, R10.reuse, 0x8, R23 ;  /* 0x000000080a197824 */ /* 0x040fe200078e0217 */
[----:B------:R-:W-:-:S03]  /*0790*/  LEA R11, P0, R10, R11, 0x2 ;  /* 0x0000000b0a0b7211 */ /* 0x000fc600078010ff */
[C---:B------:R-:W-:Y:S01]  /*07a0*/  IMAD R27, R10.reuse, 0x8, R25 ;  /* 0x000000080a1b7824 */ /* 0x040fe200078e0219 */
[----:B------:R-:W-:Y:S02]  /*07b0*/  LEA.HI.X R13, R10, R13, RZ, 0x2, P0 ;  /* 0x0000000d0a0d7211 */ /* 0x000fe400000f14ff */
[----:B------:R-:W-:-:S04]  /*07c0*/  ISETP.GE.U32.AND P0, PT, R11, R0, PT ;  /* 0x000000000b00720c */ /* 0x000fc80003f06070 */
[----:B------:R-:W-:Y:S01]  /*07d0*/  ISETP.GE.AND.EX P0, PT, R13, R12, PT, P0 ;  /* 0x0000000c0d00720c */ /* 0x000fe20003f06300 */
[----:B--2---:R1:W-:Y:S04]  /*07e0*/  STS.64 [R29], R8 ;  /* 0x000000081d007388 */ /* 0x0043e80000000a00 */
[----:B---3--:R1:W-:Y:S04]  /*07f0*/  STS.64 [R23], R18 ;  /* 0x0000001217007388 */ /* 0x0083e80000000a00 */
[----:B----4-:R1:W-:Y:S04]  /*0800*/  STS.64 [R25], R16 ;  /* 0x0000001019007388 */ /* 0x0103e80000000a00 */
[----:B-----5:R1:W-:Y:S01]  /*0810*/  STS.64 [R27], R4 ;  /* 0x000000041b007388 */ /* 0x0203e20000000a00 */
[----:B------:R-:W-:Y:S05]  /*0820*/  @!P0 BRA `(.L_x_8) ;  /* 0xfffffffc00948947 */ /* 0x000fea000383ffff */
.L_x_1:
[----:B------:R-:W-:Y:S05]  /*0830*/  BSYNC.RECONVERGENT B0 ;  /* 0x0000000000007941 */ /* 0x000fea0003800200 */
.L_x_0:
[----:B------:R-:W2:Y:S01]  /*0840*/  LDCU UR4, c[0x0][0x39c] ;  /* 0x00007380ff0477ac */ /* 0x000ea20008000800 */
[----:B------:R-:W-:Y:S01]  /*0850*/  BSSY.RECONVERGENT B0, `(.L_x_9) ;  /* 0x0000027000007945 */ /* 0x000fe20003800200 */
[----:B--2---:R-:W-:-:S04]  /*0860*/  MOV R2, UR4 ;  /* 0x0000000400027c02 */ /* 0x004fc80008000f00 */
[----:B------:R-:W-:-:S04]  /*0870*/  SHF.R.S32.HI R3, RZ, 0x1f, R2 ;  /* 0x0000001fff037819 */ /* 0x000fc80000011402 */
[----:B------:R-:W-:Y:S01]  /*0880*/  LOP3.LUT R0, R7, R3, RZ, 0xfc, !PT ;  /* 0x0000000307007212 */ /* 0x000fe200078efcff */
[----:B------:R-:W-:Y:S03]  /*0890*/  BAR.SYNC.DEFER_BLOCKING 0x0 ;  /* 0x0000000000007b1d */ /* 0x000fe60000010000 */
[----:B------:R-:W-:-:S13]  /*08a0*/  ISETP.NE.U32.AND P0, PT, R0, RZ, PT ;  /* 0x000000ff0000720c */ /* 0x000fda0003f05070 */
[----:B------:R-:W-:Y:S05]  /*08b0*/  @P0 BRA `(.L_x_10) ;  /* 0x0000000000580947 */ /* 0x000fea0003800000 */
[----:B------:R-:W2:Y:S01]  /*08c0*/  I2F.U32.RP R0, R2 ;  /* 0x0000000200007306 */ /* 0x000ea20000209000 */
[----:B------:R-:W-:Y:S01]  /*08d0*/  ISETP.NE.U32.AND P2, PT, R2, RZ, PT ;  /* 0x000000ff0200720c */ /* 0x000fe20003f45070 */
[----:B------:R-:W-:-:S06]  /*08e0*/  IMAD.MOV.U32 R11, RZ, RZ, RZ ;  /* 0x000000ffff0b7224 */ /* 0x000fcc00078e00ff */
[----:B--2---:R-:W0:Y:S02]  /*08f0*/  MUFU.RCP R0, R0 ;  /* 0x0000000000007308 */ /* 0x004e240000001000 */
[----:B01----:R-:W-:-:S06]  /*0900*/  VIADD R4, R0, 0xffffffe ;  /* 0x0ffffffe00047836 */ /* 0x003fcc0000000000 */
[----:B------:R0:W1:Y:S02]  /*0910*/  F2I.FTZ.U32.TRUNC.NTZ R5, R4 ;  /* 0x0000000400057305 */ /* 0x000064000021f000 */
[----:B0-----:R-:W-:Y:S02]  /*0920*/  IMAD.MOV.U32 R4, RZ, RZ, RZ ;  /* 0x000000ffff047224 */ /* 0x001fe400078e00ff */
[----:B-1----:R-:W-:-:S04]  /*0930*/  IMAD.MOV R7, RZ, RZ, -R5 ;  /* 0x000000ffff077224 */ /* 0x002fc800078e0a05 */
[----:B------:R-:W-:-:S04]  /*0940*/  IMAD R7, R7, R2, RZ ;  /* 0x0000000207077224 */ /* 0x000fc800078e02ff */
[----:B------:R-:W-:-:S06]  /*0950*/  IMAD.HI.U32 R5, R5, R7, R4 ;  /* 0x0000000705057227 */ /* 0x000fcc00078e0004 */
[----:B------:R-:W-:-:S05]  /*0960*/  IMAD.HI.U32 R10, R5, R6, RZ ;  /* 0x00000006050a7227 */ /* 0x000fca00078e00ff */
[----:B------:R-:W-:-:S05]  /*0970*/  IADD3 R5, PT, PT, -R10, RZ, RZ ;  /* 0x000000ff0a057210 */ /* 0x000fca0007ffe1ff */
[----:B------:R-:W-:-:S05]  /*0980*/  IMAD R5, R2, R5, R6 ;  /* 0x0000000502057224 */ /* 0x000fca00078e0206 */
[----:B------:R-:W-:-:S13]  /*0990*/  ISETP.GE.U32.AND P0, PT, R5, R2, PT ;  /* 0x000000020500720c */ /* 0x000fda0003f06070 */
[----:B------:R-:W-:Y:S02]  /*09a0*/  @P0 IMAD.IADD R5, R5, 0x1, -R2 ;  /* 0x0000000105050824 */ /* 0x000fe400078e0a02 */
[----:B------:R-:W-:-:S03]  /*09b0*/  @P0 VIADD R10, R10, 0x1 ;  /* 0x000000010a0a0836 */ /* 0x000fc60000000000 */
[----:B------:R-:W-:-:S13]  /*09c0*/  ISETP.GE.U32.AND P1, PT, R5, R2, PT ;  /* 0x000000020500720c */ /* 0x000fda0003f26070 */
[----:B------:R-:W-:Y:S01]  /*09d0*/  @P1 VIADD R10, R10, 0x1 ;  /* 0x000000010a0a1836 */ /* 0x000fe20000000000 */
[----:B------:R-:W-:-:S04]  /*09e0*/  @!P2 LOP3.LUT R10, RZ, R2, RZ, 0x33, !PT ;  /* 0x00000002ff0aa212 */ /* 0x000fc800078e33ff */
[----:B------:R-:W-:-:S05]  /*09f0*/  IADD3 R5, PT, PT, -R10, RZ, RZ ;  /* 0x000000ff0a057210 */ /* 0x000fca0007ffe1ff */
[----:B------:R-:W-:Y:S01]  /*0a00*/  IMAD R6, R2, R5, R6 ;  /* 0x0000000502067224 */ /* 0x000fe200078e0206 */
[----:B------:R-:W-:Y:S06]  /*0a10*/  BRA `(.L_x_11) ;  /* 0x0000000000287947 */ /* 0x000fec0003800000 */
.L_x_10:
[----:B------:R-:W-:-:S07]  /*0a20*/  MOV R0, 0xa40 ;  /* 0x00000a4000007802 */ /* 0x000fce0000000f00 */
[----:B01----:R-:W-:Y:S05]  /*0a30*/  CALL.REL.NOINC `($__internal_0_$__cuda_sm20_div_s64) ;  /* 0x0000001400f87944 */ /* 0x003fea0003c00000 */
[----:B------:R-:W0:Y:S01]  /*0a40*/  LDCU UR4, c[0x0][0x39c] ;  /* 0x00007380ff0477ac */ /* 0x000e220008000800 */
[----:B------:R-:W-:-:S05]  /*0a50*/  IADD3 R5, P0, PT, RZ, -R10, RZ ;  /* 0x8000000aff057210 */ /* 0x000fca0007f1e0ff */
[----:B------:R-:W-:Y:S02]  /*0a60*/  IMAD.X R9, RZ, RZ, ~R11, P0 ;  /* 0x000000ffff097224 */ /* 0x000fe400000e0e0b */
[----:B0-----:R-:W-:-:S04]  /*0a70*/  IMAD.U32 R2, RZ, RZ, UR4 ;  /* 0x00000004ff027e24 */ /* 0x001fc8000f8e00ff */
[-C--:B------:R-:W-:Y:S02]  /*0a80*/  IMAD R0, R9, R2.reuse, RZ ;  /* 0x0000000209007224 */ /* 0x080fe400078e02ff */
[----:B------:R-:W-:-:S04]  /*0a90*/  IMAD.WIDE.U32 R6, R5, R2, R6 ;  /* 0x0000000205067225 */ /* 0x000fc800078e0006 */
[----:B------:R-:W-:-:S05]  /*0aa0*/  IMAD R5, R3, R5, R0 ;  /* 0x0000000503057224 */ /* 0x000fca00078e0200 */
[----:B------:R-:W-:-:S07]  /*0ab0*/  IADD3 R4, PT, PT, R7, R5, RZ ;  /* 0x0000000507047210 */ /* 0x000fce0007ffe0ff */
.L_x_11:
[----:B------:R-:W-:Y:S05]  /*0ac0*/  BSYNC.RECONVERGENT B0 ;  /* 0x0000000000007941 */ /* 0x000fea0003800200 */
.L_x_9:
[----:B------:R-:W0:Y:S02]  /*0ad0*/  LDCU UR4, c[0x0][0x398] ;  /* 0x00007300ff0477ac */ /* 0x000e240008000800 */
[----:B0-----:R-:W-:Y:S02]  /*0ae0*/  USHF.R.S32.HI UR22, URZ, 0x1f, UR4 ;  /* 0x0000001fff167899 */ /* 0x001fe40008011404 */
[----:B------:R-:W-:-:S04]  /*0af0*/  ISETP.GE.U32.AND P0, PT, R10, UR4, PT ;  /* 0x000000040a007c0c */ /* 0x000fc8000bf06070 */
[----:B------:R-:W-:-:S04]  /*0b00*/  ISETP.GE.AND.EX P0, PT, R11, UR22, PT, P0 ;  /* 0x000000160b007c0c */ /* 0x000fc8000bf06300 */
[----:B------:R-:W-:-:S13]  /*0b10*/  ISETP.LT.OR P0, PT, R2, RZ, P0 ;  /* 0x000000ff0200720c */ /* 0x000fda0000701670 */
[----:B------:R-:W-:Y:S05]  /*0b20*/  @P0 EXIT ;  /* 0x000000000000094d */ /* 0x000fea0003800000 */
[----:B------:R-:W0:Y:S01]  /*0b30*/  LDCU UR5, c[0x0][0x3a0] ;  /* 0x00007400ff0577ac */ /* 0x000e220008000800 */
[----:B------:R-:W-:Y:S02]  /*0b40*/  IMAD.MOV.U32 R0, RZ, RZ, RZ ;  /* 0x000000ffff007224 */ /* 0x000fe400078e00ff */
[----:B------:R-:W-:Y:S02]  /*0b50*/  IMAD.MOV.U32 R5, RZ, RZ, RZ ;  /* 0x000000ffff057224 */ /* 0x000fe400078e00ff */
[----:B------:R-:W-:Y:S01]  /*0b60*/  IMAD R7, R2, UR4, RZ ;  /* 0x0000000402077c24 */ /* 0x000fe2000f8e02ff */
[----:B0-----:R-:W-:-:S09]  /*0b70*/  UISETP.GE.AND UP0, UPT, UR5, 0x1, UPT ;  /* 0x000000010500788c */ /* 0x001fd2000bf06270 */
[----:B------:R-:W-:Y:S05]  /*0b80*/  BRA.U !UP0, `(.L_x_12) ;  /* 0x0000001508687547 */ /* 0x000fea000b800000 */
[----:B------:R-:W0:Y:S01]  /*0b90*/  LDCU UR11, c[0x0][0x3a8] ;  /* 0x00007500ff0b77ac */ /* 0x000e220008000800 */
[----:B------:R-:W1:Y:S01]  /*0ba0*/  LDCU UR13, c[0x0][0x3a4] ;  /* 0x00007480ff0d77ac */ /* 0x000e620008000800 */
[----:B0-----:R-:W-:Y:S02]  /*0bb0*/  ULEA.HI UR4, UR11, UR11, URZ, 0x1 ;  /* 0x0000000b0b047291 */ /* 0x001fe4000f8f08ff */
[----:B-1----:R-:W-:Y:S02]  /*0bc0*/  UISETP.LT.AND UP0, UPT, UR11, UR13, UPT ;  /* 0x0000000d0b00728c */ /* 0x002fe4000bf01270 */
[----:B------:R-:W-:Y:S02]  /*0bd0*/  USHF.R.S32.HI UR4, URZ, 0x1, UR4 ;  /* 0x00000001ff047899 */ /* 0x000fe40008011404 */
[----:B------:R-:W-:Y:S02]  /*0be0*/  USEL UR5, UR11, UR13, UP0 ;  /* 0x0000000d0b057287 */ /* 0x000fe40008000000 */
[----:B------:R-:W-:-:S02]  /*0bf0*/  USHF.R.S32.HI UR6, URZ, 0x1f, UR4 ;  /* 0x0000001fff067899 */ /* 0x000fc40008011404 */
[----:B------:R-:W-:Y:S01]  /*0c00*/  UISETP.GE.AND UP0, UPT, UR5, 0x1, UPT ;  /* 0x000000010500788c */ /* 0x000fe2000bf06270 */
[----:B------:R-:W-:-:S04]  /*0c10*/  IADD3 R8, P0, PT, R6, -UR4, RZ ;  /* 0x8000000406087c10 */ /* 0x000fc8000ff1e0ff */
[----:B------:R-:W-:-:S04]  /*0c20*/  IADD3.X R9, PT, PT, R4, ~UR6, RZ, P0, !PT ;  /* 0x8000000604097c10 */ /* 0x000fc800087fe4ff */
[----:B------:R-:W-:Y:S05]  /*0c30*/  BRA.U !UP0, `(.L_x_12) ;  /* 0x00000015083c7547 */ /* 0x000fea000b800000 */
[----:B------:R-:W-:Y:S01]  /*0c40*/  ULEA.HI UR4, UR13, UR13, URZ, 0x1 ;  /* 0x0000000d0d047291 */ /* 0x000fe2000f8f08ff */
[----:B------:R-:W-:Y:S02]  /*0c50*/  HFMA2 R5, -RZ, RZ, 0, 0 ;  /* 0x00000000ff057431 */ /* 0x000fe400000001ff */
[----:B------:R-:W-:Y:S01]  /*0c60*/  IMAD.MOV.U32 R0, RZ, RZ, RZ ;  /* 0x000000ffff007224 */ /* 0x000fe200078e00ff */
[----:B------:R-:W-:Y:S02]  /*0c70*/  ULOP3.LUT UR23, UR11, 0x7, URZ, 0xc0, !UPT ;  /* 0x000000070b177892 */ /* 0x000fe4000f8ec0ff */
[----:B------:R-:W-:Y:S02]  /*0c80*/  USHF.R.S32.HI UR4, URZ, 0x1, UR4 ;  /* 0x00000001ff047899 */ /* 0x000fe40008011404 */
[----:B------:R-:W-:Y:S02]  /*0c90*/  ULOP3.LUT UR24, UR11, 0x3, URZ, 0xc0, !UPT ;  /* 0x000000030b187892 */ /* 0x000fe4000f8ec0ff */
[----:B------:R-:W-:-:S02]  /*0ca0*/  USHF.R.S32.HI UR5, URZ, 0x1f, UR4 ;  /* 0x0000001fff057899 */ /* 0x000fc40008011404 */
[----:B------:R-:W-:Y:S01]  /*0cb0*/  IADD3 R20, P0, PT, R10, -UR4, RZ ;  /* 0x800000040a147c10 */ /* 0x000fe2000ff1e0ff */
[----:B------:R-:W-:Y:S02]  /*0cc0*/  ULOP3.LUT UR10, UR11, 0x7ffffff8, URZ, 0xc0, !UPT ;  /* 0x7ffffff80b0a7892 */ /* 0x000fe4000f8ec0ff */
[----:B------:R-:W-:Y:S01]  /*0cd0*/  USHF.L.U32 UR11, UR11, 0x3, URZ ;  /* 0x000000030b0b7899 */ /* 0x000fe200080006ff */
[----:B------:R-:W-:Y:S01]  /*0ce0*/  IADD3.X R21, PT, PT, R11, ~UR5, RZ, P0, !PT ;  /* 0x800000050b157c10 */ /* 0x000fe200087fe4ff */
[----:B------:R-:W-:Y:S01]  /*0cf0*/  USHF.R.S32.HI UR13, URZ, 0x1f, UR13 ;  /* 0x0000001fff0d7899 */ /* 0x000fe2000801140d */
[----:B------:R-:W-:Y:S01]  /*0d00*/  UMOV UR8, URZ ;  /* 0x000000ff00087c82 */ /* 0x000fe20008000000 */
[----:B------:R-:W-:-:S10]  /*0d10*/  UMOV UR9, URZ ;  /* 0x000000ff00097c82 */ /* 0x000fd40008000000 */
.L_x_20:
[----:B------:R-:W0:Y:S01]  /*0d20*/  LDCU UR6, c[0x0][0x3a0] ;  /* 0x00007400ff0677ac */ /* 0x000e220008000800 */
[----:B------:R-:W-:Y:S01]  /*0d30*/  SHF.R.S32.HI R13, RZ, 0x1f, R7 ;  /* 0x0000001fff0d7819 */ /* 0x000fe20000011407 */
[C---:B------:R-:W-:Y:S01]  /*0d40*/  IMAD R2, R7.reuse, UR9, RZ ;  /* 0x0000000907027c24 */ /* 0x040fe2000f8e02ff */
[----:B------:R-:W1:Y:S01]  /*0d50*/  LDCU UR7, c[0x0][0x3a0] ;  /* 0x00007400ff0777ac */ /* 0x000e620008000800 */
[----:B------:R-:W-:Y:S01]  /*0d60*/  IMAD.WIDE.U32 R22, R7, UR8, RZ ;  /* 0x0000000807167c25 */ /* 0x000fe2000f8e00ff */
[----:B------:R-:W2:Y:S03]  /*0d70*/  LDCU UR4, c[0x0][0x3a8] ;  /* 0x00007500ff0477ac */ /* 0x000ea60008000800 */
[----:B------:R-:W-:Y:S01]  /*0d80*/  IMAD R13, R13, UR8, R2 ;  /* 0x000000080d0d7c24 */ /* 0x000fe2000f8e0202 */
[----:B------:R-:W2:Y:S03]  /*0d90*/  LDCU UR5, c[0x0][0x3a4] ;  /* 0x00007480ff0577ac */ /* 0x000ea60008000800 */
[----:B------:R-:W-:Y:S01]  /*0da0*/  IMAD.IADD R22, R23, 0x1, R13 ;  /* 0x0000000117167824 */ /* 0x000fe200078e020d */
[----:B------:R-:W-:Y:S01]  /*0db0*/  UMOV UR14, UR8 ;  /* 0x00000008000e7c82 */ /* 0x000fe20008000000 */
[----:B------:R-:W-:-:S02]  /*0dc0*/  UIADD3 UR8, UP0, UPT, UR8, 0x1, URZ ;  /* 0x0000000108087890 */ /* 0x000fc4000ff1e0ff */
[----:B0-----:R-:W-:Y:S02]  /*0dd0*/  USHF.R.S32.HI UR6, URZ, 0x1f, UR6 ;  /* 0x0000001fff067899 */ /* 0x001fe40008011406 */
[----:B------:R-:W-:Y:S02]  /*0de0*/  UIADD3.X UR9, UPT, UPT, URZ, UR9, URZ, UP0, !UPT ;  /* 0x00000009ff097290 */ /* 0x000fe400087fe4ff */
[----:B-1----:R-:W-:-:S03]  /*0df0*/  UISETP.NE.U32.AND UP0, UPT, UR8, UR7, UPT ;  /* 0x000000070800728c */ /* 0x002fc6000bf05070 */
[----:B------:R-:W-:Y:S01]  /*0e00*/  UMOV UR7, URZ ;  /* 0x000000ff00077c82 */ /* 0x000fe20008000000 */
[----:B------:R-:W-:Y:S02]  /*0e10*/  UISETP.NE.AND.EX UP0, UPT, UR9, UR6, UPT, UP0 ;  /* 0x000000060900728c */ /* 0x000fe4000bf05300 */
[----:B--2---:R-:W-:Y:S01]  /*0e20*/  UIMAD UR20, UR4, UR5, URZ ;  /* 0x00000005041472a4 */ /* 0x004fe2000f8e02ff */
[----:B------:R-:W-:-:S11]  /*0e30*/  UMOV UR6, URZ ;  /* 0x000000ff00067c82 */ /* 0x000fd60008000000 */
.L_x_19:
[----:B------:R-:W0:Y:S01]  /*0e40*/  LDCU.64 UR4, c[0x0][0x398] ;  /* 0x00007300ff0477ac */ /* 0x000e220008000a00 */
[----:B------:R-:W-:Y:S01]  /*0e50*/  IADD3 R14, P0, PT, R20, UR6, RZ ;  /* 0x00000006140e7c10 */ /* 0x000fe2000ff1e0ff */
[----:B------:R-:W-:Y:S01]  /*0e60*/  IMAD R19, R7, UR14, RZ ;  /* 0x0000000e07137c24 */ /* 0x000fe2000f8e02ff */
[----:B------:R-:W1:Y:S02]  /*0e70*/  LDCU UR15, c[0x0][0x3a8] ;  /* 0x00007500ff0f77ac */ /* 0x000e640008000800 */
[----:B------:R-:W-:Y:S02]  /*0e80*/  IADD3.X R15, PT, PT, R21, UR7, RZ, P0, !PT ;  /* 0x00000007150f7c10 */ /* 0x000fe400087fe4ff */
[C---:B------:R-:W-:Y:S01]  /*0e90*/  ISETP.GT.U32.AND P1, PT, R14.reuse, -0x1, PT ;  /* 0xffffffff0e00780c */ /* 0x040fe20003f24070 */
[----:B0-----:R-:W-:Y:S01]  /*0ea0*/  IMAD.U32 R2, RZ, RZ, UR5 ;  /* 0x00000005ff027e24 */ /* 0x001fe2000f8e00ff */
[----:B------:R-:W-:Y:S01]  /*0eb0*/  ISETP.GE.U32.AND P0, PT, R14, UR4, PT ;  /* 0x000000040e007c0c */ /* 0x000fe2000bf06070 */
[----:B------:R-:W-:-:S02]  /*0ec0*/  UIMAD UR4, UR14, UR20, URZ ;  /* 0x000000140e0472a4 */ /* 0x000fc4000f8e02ff */
[CC--:B------:R-:W-:Y:S01]  /*0ed0*/  IMAD R16, R15.reuse, R2.reuse, RZ ;  /* 0x000000020f107224 */ /* 0x0c0fe200078e02ff */
[----:B-1----:R-:W-:Y:S01]  /*0ee0*/  UISETP.GE.U32.AND UP1, UPT, UR15, 0x8, UPT ;  /* 0x000000080f00788c */ /* 0x002fe2000bf26070 */
[C---:B------:R-:W-:Y:S01]  /*0ef0*/  ISETP.GE.AND.EX P0, PT, R15.reuse, UR22, PT, P0 ;  /* 0x000000160f007c0c */ /* 0x040fe2000bf06300 */
[----:B------:R-:W-:Y:S01]  /*0f00*/  IMAD.WIDE.U32 R12, R14, R2, RZ ;  /* 0x000000020e0c7225 */ /* 0x000fe200078e00ff */
[----:B------:R-:W-:Y:S02]  /*0f10*/  UIMAD UR15, UR6, UR15, UR4 ;  /* 0x0000000f060f72a4 */ /* 0x000fe4000f8e0204 */
[----:B------:R-:W-:Y:S01]  /*0f20*/  ISETP.GT.AND.EX P0, PT, R15, -0x1, !P0, P1 ;  /* 0xffffffff0f00780c */ /* 0x000fe20004704310 */
[----:B------:R-:W-:Y:S01]  /*0f30*/  IMAD R17, R3, R14, R16 ;  /* 0x0000000e03117224 */ /* 0x000fe200078e0210 */
[----:B------:R-:W-:Y:S01]  /*0f40*/  IADD3 R23, P1, PT, R19, R12, RZ ;  /* 0x0000000c13177210 */ /* 0x000fe20007f3e0ff */
[----:B------:R-:W-:Y:S01]  /*0f50*/  UMOV UR4, URZ ;  /* 0x000000ff00047c82 */ /* 0x000fe20008000000 */
[----:B------:R-:W-:Y:S01]  /*0f60*/  UMOV UR5, URZ ;  /* 0x000000ff00057c82 */ /* 0x000fe20008000000 */
[----:B------:R-:W-:-:S05]  /*0f70*/  IMAD.IADD R17, R13, 0x1, R17 ;  /* 0x000000010d117824 */ /* 0x000fca00078e0211 */
[----:B------:R-:W-:Y:S01]  /*0f80*/  IADD3.X R24, PT, PT, R17, R22, RZ, P1, !PT ;  /* 0x0000001611187210 */ /* 0x000fe20000ffe4ff */
[----:B------:R-:W-:Y:S06]  /*0f90*/  BRA.U !UP1, `(.L_x_13) ;  /* 0x0000000909187547 */ /* 0x000fec000b800000 */
[----:B------:R-:W0:Y:S01]  /*0fa0*/  S2UR UR12, SR_CgaCtaId ;  /* 0x00000000000c79c3 */ /* 0x000e220000008800 */
[----:B------:R-:W1:Y:S01]  /*0fb0*/  LDCU.64 UR16, c[0x0][0x380] ;  /* 0x00007000ff1077ac */ /* 0x000e620008000a00 */
[----:B------:R-:W-:Y:S01]  /*0fc0*/  IADD3 R12, P2, P3, R12, R8, R19 ;  /* 0x000000080c0c7210 */ /* 0x000fe20007b5e013 */
[----:B------:R-:W2:Y:S03]  /*0fd0*/  LDCU UR4, c[0x0][0x3a4] ;  /* 0x00007480ff0477ac */ /* 0x000ea60008000800 */
[----:B------:R-:W-:Y:S02]  /*0fe0*/  IADD3.X R15, PT, PT, R17, R9, R22, P2, P3 ;  /* 0x00000009110f7210 */ /* 0x000fe400017e6416 */
[----:B------:R-:W-:Y:S01]  /*0ff0*/  IADD3 R25, P3, PT, R8, 0x3, RZ ;  /* 0x0000000308197810 */ /* 0x000fe20007f7e0ff */
[----:B------:R-:W-:Y:S01]  /*1000*/  UMOV UR5, 0x400 ;  /* 0x0000040000057882 */ /* 0x000fe20000000000 */
[----:B------:R-:W3:Y:S03]  /*1010*/  LDCU UR25, c[0x0][0x39c] ;  /* 0x00007380ff1977ac */ /* 0x000ee60008000800 */
[----:B------:R-:W-:Y:S01]  /*1020*/  IMAD.X R26, RZ, RZ, R9, P3 ;  /* 0x000000ffff1a7224 */ /* 0x000fe200018e0609 */
[----:B-1----:R-:W-:Y:S01]  /*1030*/  LEA R14, P1, R12, UR16, 0x3 ;  /* 0x000000100c0e7c11 */ /* 0x002fe2000f8218ff */
[----:B--2---:R-:W-:-:S03]  /*1040*/  UIMAD UR4, UR14, UR4, UR6 ;  /* 0x000000040e0472a4 */ /* 0x004fc6000f8e0206 */
[----:B------:R-:W-:Y:S01]  /*1050*/  IADD3 R14, P2, PT, R14, 0x20, RZ ;  /* 0x000000200e0e7810 */ /* 0x000fe20007f5e0ff */
[----:B0-----:R-:W-:Y:S01]  /*1060*/  ULEA UR5, UR12, UR5, 0x18 ;  /* 0x000000050c057291 */ /* 0x001fe2000f8ec0ff */
[----:B------:R-:W-:Y:S02]  /*1070*/  LEA.HI.X R15, R12, UR17, R15, 0x3, P1 ;  /* 0x000000110c0f7c11 */ /* 0x000fe400088f1c0f */
[----:B------:R-:W-:Y:S01]  /*1080*/  UMOV UR12, UR10 ;  /* 0x0000000a000c7c82 */ /* 0x000fe20008000000 */
[----:B------:R-:W-:Y:S02]  /*1090*/  UIMAD UR4, UR11, UR4, UR5 ;  /* 0x000000040b0472a4 */ /* 0x000fe4000f8e0205 */
[----:B------:R-:W-:Y:S02]  /*10a0*/  IMAD.X R15, RZ, RZ, R15, P2 ;  /* 0x000000ffff0f7224 */ /* 0x000fe400010e060f */
[----:B------:R-:W-:-:S03]  /*10b0*/  UIADD3 UR5, UPT, UPT, UR4, 0x20, URZ ;  /* 0x0000002004057890 */ /* 0x000fc6000fffe0ff */
[----:B---3--:R-:W-:-:S09]  /*10c0*/  UMOV UR4, URZ ;  /* 0x000000ff00047c82 */ /* 0x008fd20008000000 */
.L_x_14:
[----:B------:R-:W-:Y:S01]  /*10d0*/  IMAD.U32 R2, RZ, RZ, UR25 ;  /* 0x00000019ff027e24 */ /* 0x000fe2000f8e00ff */
[----:B------:R-:W-:-:S04]  /*10e0*/  IADD3 R13, P1, PT, R25, -0x3, RZ ;  /* 0xfffffffd190d7810 */ /* 0x000fc80007f3e0ff */
[----:B------:R-:W-:Y:S02]  /*10f0*/  ISETP.GE.U32.AND P2, PT, R13, R2, PT ;  /* 0x000000020d00720c */ /* 0x000fe40003f46070 */
[----:B------:R-:W-:-:S04]  /*1100*/  IADD3.X R12, PT, PT, R26, -0x1, RZ, P1, !PT ;  /* 0xffffffff1a0c7810 */ /* 0x000fc80000ffe4ff */
[----:B------:R-:W-:-:S13]  /*1110*/  ISETP.GE.U32.OR.EX P2, PT, R12, R3, !P0, P2 ;  /* 0x000000030c00720c */ /* 0x000fda0004746520 */
[----:B------:R-:W2:Y:S01]  /*1120*/  @!P2 LDG.E.64 R18, desc[UR18][R14.64+-0x20] ;  /* 0xffffe0120e12a981 */ /* 0x000ea2000c1e1b00 */
[----:B------:R-:W-:Y:S01]  /*1130*/  @!P2 MOV R12, R0 ;  /* 0x00000000000ca202 */ /* 0x000fe20000000f00 */
[----:B------:R-:W-:Y:S02]  /*1140*/  @!P2 IMAD.MOV.U32 R13, RZ, RZ, R5 ;  /* 0x000000ffff0da224 */ /* 0x000fe400078e0005 */
[----:B------:R-:W2:Y:S02]  /*1150*/  @!P2 LDS.64 R16, [UR5+-0x20] ;  /* 0xffffe005ff10a984 */ /* 0x000ea40008000a00 */
[----:B--2---:R-:W-:Y:S02]  /*1160*/  @!P2 IMAD R17, R17, R18, RZ ;  /* 0x000000121111a224 */ /* 0x004fe400078e02ff */
[----:B------:R-:W-:-:S04]  /*1170*/  @!P2 IMAD.WIDE.U32 R12, R18, R16, R12 ;  /* 0x00000010120ca225 */ /* 0x000fc800078e000c */
[----:B------:R-:W-:Y:S01]  /*1180*/  @!P2 IMAD R27, R19, R16, R17 ;  /* 0x00000010131ba224 */ /* 0x000fe200078e0211 */
[----:B------:R-:W-:-:S04]  /*1190*/  IADD3 R17, P3, PT, R25, -0x2, RZ ;  /* 0xfffffffe19117810 */ /* 0x000fc80007f7e0ff */
[----:B------:R-:W-:Y:S02]  /*11a0*/  ISETP.GE.U32.AND P1, PT, R17, R2, PT ;  /* 0x000000021100720c */ /* 0x000fe40003f26070 */
[----:B------:R-:W-:-:S04]  /*11b0*/  IADD3.X R16, PT, PT, R26, -0x1, RZ, P3, !PT ;  /* 0xffffffff1a107810 */ /* 0x000fc80001ffe4ff */
[----:B------:R-:W-:-:S13]  /*11c0*/  ISETP.GE.U32.OR.EX P1, PT, R16, R3, !P0, P1 ;  /* 0x000000031000720c */ /* 0x000fda0004726510 */
[----:B------:R-:W2:Y:S01]  /*11d0*/  @!P1 LDG.E.64 R18, desc[UR18][R14.64+-0x18] ;  /* 0xffffe8120e129981 */ /* 0x000ea2000c1e1b00 */
[----:B------:R-:W-:Y:S02]  /*11e0*/  @!P2 IMAD.MOV.U32 R0, RZ, RZ, R12 ;  /* 0x000000ffff00a224 */ /* 0x000fe400078e000c */
[----:B------:R-:W-:Y:S01]  /*11f0*/  @!P2 IMAD.IADD R5, R13, 0x1, R27 ;  /* 0x000000010d05a824 */ /* 0x000fe200078e021b */
[----:B------:R-:W2:Y:S02]  /*1200*/  @!P1 LDS.64 R16, [UR5+-0x18] ;  /* 0xffffe805ff109984 */ /* 0x000ea40008000a00 */
[----:B------:R-:W-:Y:S01]  /*1210*/  @!P1 MOV R12, R0 ;  /* 0x00000000000c9202 */ /* 0x000fe20000000f00 */
[----:B------:R-:W-:Y:S02]  /*1220*/  @!P1 IMAD.MOV.U32 R13, RZ, RZ, R5 ;  /* 0x000000ffff0d9224 */ /* 0x000fe400078e0005 */
        /* <DEDUP_REMOVED lines=8> */
[----:B------:R-:W-:Y:S02]  /*12b0*/  @!P1 IMAD.IADD R5, R13, 0x1, R27 ;  /* 0x000000010d059824 */ /* 0x000fe400078e021b */
[----:B------:R-:W-:Y:S01]  /*12c0*/  @!P1 IMAD.MOV.U32 R0, RZ, RZ, R12 ;  /* 0x000000ffff009224 */ /* 0x000fe200078e000c */
[----:B------:R-:W2:Y:S01]  /*12d0*/  @!P2 LDS.64 R16, [UR5+-0x10] ;  /* 0xfffff005ff10a984 */ /* 0x000ea20008000a00 */
[----:B------:R-:W-:Y:S01]  /*12e0*/  ISETP.GE.U32.AND P1, PT, R25, R2, PT ;  /* 0x000000021900720c */ /* 0x000fe20003f26070 */
[----:B------:R-:W-:Y:S02]  /*12f0*/  @!P2 IMAD.MOV.U32 R13, RZ, RZ, R5 ;  /* 0x000000ffff0da224 */ /* 0x000fe400078e0005 */
[----:B------:R-:W-:Y:S02]  /*1300*/  @!P2 MOV R12, R0 ;  /* 0x00000000000ca202 */ /* 0x000fe40000000f00 */
[----:B------:R-:W-:Y:S01]  /*1310*/  ISETP.GE.U32.OR.EX P1, PT, R26, R3, !P0, P1 ;  /* 0x000000031a00720c */ /* 0x000fe20004726510 */
[----:B--2---:R-:W-:-:S02]  /*1320*/  @!P2 IMAD R17, R17, R18, RZ ;  /* 0x000000121111a224 */ /* 0x004fc400078e02ff */
[----:B------:R-:W-:-:S04]  /*1330*/  @!P2 IMAD.WIDE.U32 R12, R18, R16, R12 ;  /* 0x00000010120ca225 */ /* 0x000fc800078e000c */
[----:B------:R-:W-:-:S06]  /*1340*/  @!P2 IMAD R17, R19, R16, R17 ;  /* 0x000000101311a224 */ /* 0x000fcc00078e0211 */
[----:B------:R-:W2:Y:S01]  /*1350*/  @!P1 LDG.E.64 R18, desc[UR18][R14.64+-0x8] ;  /* 0xfffff8120e129981 */ /* 0x000ea2000c1e1b00 */
[----:B------:R-:W-:Y:S02]  /*1360*/  @!P2 IMAD.MOV.U32 R0, RZ, RZ, R12 ;  /* 0x000000ffff00a224 */ /* 0x000fe400078e000c */
[----:B------:R-:W-:Y:S02]  /*1370*/  @!P2 IMAD.IADD R5, R13, 0x1, R17 ;  /* 0x000000010d05a824 */ /* 0x000fe400078e0211 */
[----:B------:R-:W2:Y:S01]  /*1380*/  @!P1 LDS.64 R16, [UR5+-0x8] ;  /* 0xfffff805ff109984 */ /* 0x000ea20008000a00 */
[----:B------:R-:W-:Y:S01]  /*1390*/  @!P1 MOV R12, R0 ;  /* 0x00000000000c9202 */ /* 0x000fe20000000f00 */
[----:B------:R-:W-:Y:S02]  /*13a0*/  @!P1 IMAD.MOV.U32 R13, RZ, RZ, R5 ;  /* 0x000000ffff0d9224 */ /* 0x000fe400078e0005 */
[----:B--2---:R-:W-:Y:S02]  /*13b0*/  @!P1 IMAD R17, R17, R18, RZ ;  /* 0x0000001211119224 */ /* 0x004fe400078e02ff */
[----:B------:R-:W-:-:S04]  /*13c0*/  @!P1 IMAD.WIDE.U32 R12, R18, R16, R12 ;  /* 0x00000010120c9225 */ /* 0x000fc800078e000c */
[----:B------:R-:W-:Y:S01]  /*13d0*/  @!P1 IMAD R27, R19, R16, R17 ;  /* 0x00000010131b9224 */ /* 0x000fe200078e0211 */
[----:B------:R-:W-:-:S04]  /*13e0*/  IADD3 R17, P3, PT, R25, 0x1, RZ ;  /* 0x0000000119117810 */ /* 0x000fc80007f7e0ff */
[----:B------:R-:W-:Y:S01]  /*13f0*/  ISETP.GE.U32.AND P2, PT, R17, R2, PT ;  /* 0x000000021100720c */ /* 0x000fe20003f46070 */
[----:B------:R-:W-:-:S05]  /*1400*/  IMAD.X R16, RZ, RZ, R26, P3 ;  /* 0x000000ffff107224 */ /* 0x000fca00018e061a */
[----:B------:R-:W-:-:S13]  /*1410*/  ISETP.GE.U32.OR.EX P2, PT, R16, R3, !P0, P2 ;  /* 0x000000031000720c */ /* 0x000fda0004746520 */
[----:B------:R-:W2:Y:S01]  /*1420*/  @!P2 LDG.E.64 R18, desc[UR18][R14.64] ;  /* 0x000000120e12a981 */ /* 0x000ea2000c1e1b00 */
[----:B------:R-:W-:Y:S01]  /*1430*/  @!P1 MOV R0, R12 ;  /* 0x0000000c00009202 */ /* 0x000fe20000000f00 */
[----:B------:R-:W-:Y:S02]  /*1440*/  @!P1 IMAD.IADD R5, R13, 0x1, R27 ;  /* 0x000000010d059824 */ /* 0x000fe400078e021b */
[----:B------:R-:W2:Y:S02]  /*1450*/  @!P2 LDS.64 R16, [UR5] ;  /* 0x00000005ff10a984 */ /* 0x000ea40008000a00 */
[----:B------:R-:W-:Y:S02]  /*1460*/  @!P2 IMAD.MOV.U32 R12, RZ, RZ, R0 ;  /* 0x000000ffff0ca224 */ /* 0x000fe400078e0000 */
[----:B------:R-:W-:Y:S02]  /*1470*/  @!P2 IMAD.MOV.U32 R13, RZ, RZ, R5 ;  /* 0x000000ffff0da224 */ /* 0x000fe400078e0005 */
[----:B--2---:R-:W-:-:S02]  /*1480*/  @!P2 IMAD R17, R17, R18, RZ ;  /* 0x000000121111a224 */ /* 0x004fc400078e02ff */
[----:B------:R-:W-:-:S04]  /*1490*/  @!P2 IMAD.WIDE.U32 R12, R18, R16, R12 ;  /* 0x00000010120ca225 */ /* 0x000fc800078e000c */
[----:B------:R-:W-:Y:S01]  /*14a0*/  @!P2 IMAD R27, R19, R16, R17 ;  /* 0x00000010131ba224 */ /* 0x000fe200078e0211 */
[----:B------:R-:W-:-:S04]  /*14b0*/  IADD3 R17, P3, PT, R25, 0x2, RZ ;  /* 0x0000000219117810 */ /* 0x000fc80007f7e0ff */
[----:B------:R-:W-:Y:S01]  /*14c0*/  ISETP.GE.U32.AND P1, PT, R17, R2, PT ;  /* 0x000000021100720c */ /* 0x000fe20003f26070 */
[----:B------:R-:W-:-:S05]  /*14d0*/  IMAD.X R16, RZ, RZ, R26, P3 ;  /* 0x000000ffff107224 */ /* 0x000fca00018e061a */
[----:B------:R-:W-:-:S13]  /*14e0*/  ISETP.GE.U32.OR.EX P1, PT, R16, R3, !P0, P1 ;  /* 0x000000031000720c */ /* 0x000fda0004726510 */
[----:B------:R-:W2:Y:S01]  /*14f0*/  @!P1 LDG.E.64 R18, desc[UR18][R14.64+0x8] ;  /* 0x000008120e129981 */ /* 0x000ea2000c1e1b00 */
[----:B------:R-:W-:Y:S01]  /*1500*/  @!P2 IADD3 R5, PT, PT, R13, R27, RZ ;  /* 0x0000001b0d05a210 */ /* 0x000fe20007ffe0ff */
[----:B------:R-:W-:Y:S02]  /*1510*/  @!P2 IMAD.MOV.U32 R0, RZ, RZ, R12 ;  /* 0x000000ffff00a224 */ /* 0x000fe400078e000c */
[----:B------:R-:W2:Y:S02]  /*1520*/  @!P1 LDS.64 R16, [UR5+0x8] ;  /* 0x00000805ff109984 */ /* 0x000ea40008000a00 */
[----:B------:R-:W-:Y:S02]  /*1530*/  @!P1 IMAD.MOV.U32 R12, RZ, RZ, R0 ;  /* 0x000000ffff0c9224 */ /* 0x000fe400078e0000 */
[----:B------:R-:W-:Y:S02]  /*1540*/  @!P1 IMAD.MOV.U32 R13, RZ, RZ, R5 ;  /* 0x000000ffff0d9224 */ /* 0x000fe400078e0005 */
[----:B--2---:R-:W-:-:S02]  /*1550*/  @!P1 IMAD R17, R17, R18, RZ ;  /* 0x0000001211119224 */ /* 0x004fc400078e02ff */
[----:B------:R-:W-:-:S04]  /*1560*/  @!P1 IMAD.WIDE.U32 R12, R18, R16, R12 ;  /* 0x00000010120c9225 */ /* 0x000fc800078e000c */
[----:B------:R-:W-:Y:S01]  /*1570*/  @!P1 IMAD R27, R19, R16, R17 ;  /* 0x00000010131b9224 */ /* 0x000fe200078e0211 */
[----:B------:R-:W-:-:S04]  /*1580*/  IADD3 R17, P3, PT, R25, 0x3, RZ ;  /* 0x0000000319117810 */ /* 0x000fc80007f7e0ff */
[----:B------:R-:W-:Y:S02]  /*1590*/  ISETP.GE.U32.AND P2, PT, R17, R2, PT ;  /* 0x000000021100720c */ /* 0x000fe40003f46070 */
[----:B------:R-:W-:-:S04]  /*15a0*/  IADD3.X R16, PT, PT, RZ, R26, RZ, P3, !PT ;  /* 0x0000001aff107210 */ /* 0x000fc80001ffe4ff */
[----:B------:R-:W-:-:S13]  /*15b0*/  ISETP.GE.U32.OR.EX P2, PT, R16, R3, !P0, P2 ;  /* 0x000000031000720c */ /* 0x000fda0004746520 */
[----:B------:R-:W2:Y:S01]  /*15c0*/  @!P2 LDG.E.64 R18, desc[UR18][R14.64+0x10] ;  /* 0x000010120e12a981 */ /* 0x000ea2000c1e1b00 */
[----:B------:R-:W-:Y:S02]  /*15d0*/  @!P1 IMAD.IADD R5, R13, 0x1, R27 ;  /* 0x000000010d059824 */ /* 0x000fe400078e021b */
[----:B------:R-:W-:Y:S01]  /*15e0*/  @!P1 IMAD.MOV.U32 R0, RZ, RZ, R12 ;  /* 0x000000ffff009224 */ /* 0x000fe200078e000c */
[----:B------:R-:W2:Y:S02]  /*15f0*/  @!P2 LDS.64 R16, [UR5+0x10] ;  /* 0x00001005ff10a984 */ /* 0x000ea40008000a00 */
        /* <DEDUP_REMOVED lines=9> */
[----:B------:R0:W2:Y:S01]  /*1690*/  @!P1 LDG.E.64 R18, desc[UR18][R14.64+0x18] ;  /* 0x000018120e129981 */ /* 0x0000a2000c1e1b00 */
[----:B------:R-:W-:Y:S01]  /*16a0*/  UIADD3 UR12, UP1, UPT, UR12, -0x8, URZ ;  /* 0xfffffff80c0c7890 */ /* 0x000fe2000ff3e0ff */
[----:B------:R-:W-:Y:S02]  /*16b0*/  @!P2 IMAD.MOV.U32 R0, RZ, RZ, R12 ;  /* 0x000000ffff00a224 */ /* 0x000fe400078e000c */
[----:B------:R-:W2:Y:S01]  /*16c0*/  @!P1 LDS.64 R16, [UR5+0x18] ;  /* 0x00001805ff109984 */ /* 0x000ea20008000a00 */
[----:B------:R-:W-:Y:S01]  /*16d0*/  UIADD3.X UR4, UPT, UPT, UR4, -0x1, URZ, UP1, !UPT ;  /* 0xffffffff04047890 */ /* 0x000fe20008ffe4ff */
[----:B------:R-:W-:Y:S01]  /*16e0*/  @!P2 IMAD.IADD R5, R13, 0x1, R27 ;  /* 0x000000010d05a824 */ /* 0x000fe200078e021b */
[----:B------:R-:W-:Y:S01]  /*16f0*/  UISETP.NE.U32.AND UP1, UPT, UR12, URZ, UPT ;  /* 0x000000ff0c00728c */ /* 0x000fe2000bf25070 */
[----:B------:R-:W-:Y:S01]  /*1700*/  @!P1 MOV R12, R0 ;  /* 0x00000000000c9202 */ /* 0x000fe20000000f00 */
[----:B------:R-:W-:Y:S01]  /*1710*/  UIADD3 UR5, UPT, UPT, UR5, 0x40, URZ ;  /* 0x0000004005057890 */ /* 0x000fe2000fffe0ff */
[----:B------:R-:W-:Y:S01]  /*1720*/  @!P1 IMAD.MOV.U32 R13, RZ, RZ, R5 ;  /* 0x000000ffff0d9224 */ /* 0x000fe200078e0005 */
[----:B------:R-:W-:Y:S01]  /*1730*/  UISETP.NE.AND.EX UP1, UPT, UR4, URZ, UPT, UP1 ;  /* 0x000000ff0400728c */ /* 0x000fe2000bf25310 */
[----:B0-----:R-:W-:-:S02]  /*1740*/  IADD3 R14, P3, PT, R14, 0x40, RZ ;  /* 0x000000400e0e7810 */ /* 0x001fc40007f7e0ff */
[----:B------:R-:W-:-:S03]  /*1750*/  IADD3 R25, P2, PT, R25, 0x8, RZ ;  /* 0x0000000819197810 */ /* 0x000fc60007f5e0ff */
[----:B------:R-:W-:Y:S02]  /*1760*/  IMAD.X R15, RZ, RZ, R15, P3 ;  /* 0x000000ffff0f7224 */ /* 0x000fe400018e060f */
[----:B------:R-:W-:Y:S02]  /*1770*/  IMAD.X R26, RZ, RZ, R26, P2 ;  /* 0x000000ffff1a7224 */ /* 0x000fe400010e061a */
[----:B--2---:R-:W-:Y:S02]  /*1780*/  @!P1 IMAD R17, R17, R18, RZ ;  /* 0x0000001211119224 */ /* 0x004fe400078e02ff */
[----:B------:R-:W-:-:S04]  /*1790*/  @!P1 IMAD.WIDE.U32 R12, R18, R16, R12 ;  /* 0x00000010120c9225 */ /* 0x000fc800078e000c */
[----:B------:R-:W-:Y:S01]  /*17a0*/  @!P1 IMAD R17, R19, R16, R17 ;  /* 0x0000001013119224 */ /* 0x000fe200078e0211 */
[----:B------:R-:W-:-:S03]  /*17b0*/  @!P1 MOV R0, R12 ;  /* 0x0000000c00009202 */ /* 0x000fc60000000f00 */
[----:B------:R-:W-:Y:S01]  /*17c0*/  @!P1 IMAD.IADD R5, R13, 0x1, R17 ;  /* 0x000000010d059824 */ /* 0x000fe200078e0211 */
[----:B------:R-:W-:Y:S06]  /*17d0*/  BRA.U UP1, `(.L_x_14) ;  /* 0xfffffff9013c7547 */ /* 0x000fec000b83ffff */
[----:B------:R-:W-:Y:S01]  /*17e0*/  UMOV UR4, UR10 ;  /* 0x0000000a00047c82 */ /* 0x000fe20008000000 */
[----:B------:R-:W-:-:S05]  /*17f0*/  UMOV UR5, URZ ;  /* 0x000000ff00057c82 */ /* 0x000fca0008000000 */
.L_x_13:
[----:B------:R-:W-:-:S09]  /*1800*/  UISETP.NE.AND UP1, UPT, UR23, URZ, UPT ;  /* 0x000000ff1700728c */ /* 0x000fd2000bf25270 */
[----:B------:R-:W-:Y:S05]  /*1810*/  BRA.U !UP1, `(.L_x_15) ;  /* 0x0000000909287547 */ /* 0x000fea000b800000 */
[----:B------:R-:W-:Y:S02]  /*1820*/  UIADD3 UR12, UPT, UPT, UR23, -0x1, URZ ;  /* 0xffffffff170c7890 */ /* 0x000fe4000fffe0ff */
[----:B------:R-:W-:Y:S02]  /*1830*/  UISETP.NE.AND UP1, UPT, UR24, URZ, UPT ;  /* 0x000000ff1800728c */ /* 0x000fe4000bf25270 */
[----:B------:R-:W-:-:S09]  /*1840*/  UISETP.GE.U32.AND UP2, UPT, UR12, 0x3, UPT ;  /* 0x000000030c00788c */ /* 0x000fd2000bf46070 */
[----:B------:R-:W-:Y:S05]  /*1850*/  BRA.U !UP2, `(.L_x_16) ;  /* 0x000000050a007547 */ /* 0x000fea000b800000 */
[----:B------:R-:W0:Y:S01]  /*1860*/  LDCU.64 UR16, c[0x0][0x380] ;  /* 0x00007000ff1077ac */ /* 0x000e220008000a00 */
[----:B------:R-:W-:-:S04]  /*1870*/  IADD3 R25, P2, PT, R8, UR4, RZ ;  /* 0x0000000408197c10 */ /* 0x000fc8000ff5e0ff */
[----:B------:R-:W-:Y:S02]  /*1880*/  ISETP.GE.U32.AND P1, PT, R25, R2, PT ;  /* 0x000000021900720c */ /* 0x000fe40003f26070 */
[----:B------:R-:W-:Y:S02]  /*1890*/  IADD3.X R26, PT, PT, R9, UR5, RZ, P2, !PT ;  /* 0x00000005091a7c10 */ /* 0x000fe400097fe4ff */
[----:B------:R-:W-:Y:S02]  /*18a0*/  IADD3 R13, P2, PT, R25, R23, RZ ;  /* 0x00000017190d7210 */ /* 0x000fe40007f5e0ff */
[----:B------:R-:W-:-:S03]  /*18b0*/  ISETP.GE.U32.OR.EX P1, PT, R26, R3, !P0, P1 ;  /* 0x000000031a00720c */ /* 0x000fc60004726510 */
[----:B------:R-:W-:Y:S01]  /*18c0*/  IMAD.X R14, R26, 0x1, R24, P2 ;  /* 0x000000011a0e7824 */ /* 0x000fe200010e0618 */
[----:B0-----:R-:W-:-:S04]  /*18d0*/  LEA R12, P2, R13, UR16, 0x3 ;  /* 0x000000100d0c7c11 */ /* 0x001fc8000f8418ff */
[----:B------:R-:W-:-:S05]  /*18e0*/  LEA.HI.X R13, R13, UR17, R14, 0x3, P2 ;  /* 0x000000110d0d7c11 */ /* 0x000fca00090f1c0e */
[----:B------:R-:W2:Y:S01]  /*18f0*/  @!P1 LDG.E.64 R16, desc[UR18][R12.64] ;  /* 0x000000120c109981 */ /* 0x000ea2000c1e1b00 */
[----:B------:R-:W0:Y:S01]  /*1900*/  S2UR UR17, SR_CgaCtaId ;  /* 0x00000000001179c3 */ /* 0x000e220000008800 */
[----:B------:R-:W-:Y:S01]  /*1910*/  UMOV UR16, 0x400 ;  /* 0x0000040000107882 */ /* 0x000fe20000000000 */
[----:B------:R-:W-:Y:S01]  /*1920*/  UIADD3 UR12, UPT, UPT, UR4, UR15, URZ ;  /* 0x0000000f040c7290 */ /* 0x000fe2000fffe0ff */
[----:B------:R-:W-:Y:S01]  /*1930*/  @!P1 MOV R19, R5 ;  /* 0x0000000500139202 */ /* 0x000fe20000000f00 */
[----:B------:R-:W-:Y:S01]  /*1940*/  @!P1 IMAD.MOV.U32 R18, RZ, RZ, R0 ;  /* 0x000000ffff129224 */ /* 0x000fe200078e0000 */
[----:B0-----:R-:W-:-:S04]  /*1950*/  ULEA UR16, UR17, UR16, 0x18 ;  /* 0x0000001011107291 */ /* 0x001fc8000f8ec0ff */
[----:B------:R-:W-:-:S09]  /*1960*/  ULEA UR12, UR12, UR16, 0x3 ;  /* 0x000000100c0c7291 */ /* 0x000fd2000f8e18ff */
[----:B------:R-:W2:Y:S02]  /*1970*/  @!P1 LDS.64 R14, [UR12] ;  /* 0x0000000cff0e9984 */ /* 0x000ea40008000a00 */
        /* <DEDUP_REMOVED lines=8> */
[----:B------:R-:W-:Y:S02]  /*1a00*/  @!P1 IMAD.MOV.U32 R0, RZ, RZ, R18 ;  /* 0x000000ffff009224 */ /* 0x000fe400078e0012 */
[----:B------:R-:W-:Y:S01]  /*1a10*/  @!P1 IMAD.IADD R5, R19, 0x1, R27 ;  /* 0x0000000113059824 */ /* 0x000fe200078e021b */
        /* <DEDUP_REMOVED lines=11> */
[----:B------:R-:W-:Y:S01]  /*1ad0*/  IADD3 R25, P3, PT, R25, 0x3, RZ ;  /* 0x0000000319197810 */ /* 0x000fe20007f7e0ff */
[----:B------:R-:W-:Y:S01]  /*1ae0*/  @!P2 IMAD.IADD R5, R19, 0x1, R17 ;  /* 0x000000011305a824 */ /* 0x000fe200078e0211 */
[----:B------:R-:W-:Y:S01]  /*1af0*/  @!P2 MOV R0, R18 ;  /* 0x000000120000a202 */ /* 0x000fe20000000f00 */
[----:B------:R-:W2:Y:S01]  /*1b00*/  @!P1 LDS.64 R16, [UR12+0x10] ;  /* 0x0000100cff109984 */ /* 0x000ea20008000a00 */
[----:B------:R-:W-:Y:S01]  /*1b10*/  ISETP.GE.U32.AND P2, PT, R25, R2, PT ;  /* 0x000000021900720c */ /* 0x000fe20003f46070 */
[----:B------:R-:W-:Y:S02]  /*1b20*/  IMAD.X R26, RZ, RZ, R26, P3 ;  /* 0x000000ffff1a7224 */ /* 0x000fe400018e061a */
[----:B------:R-:W-:Y:S02]  /*1b30*/  @!P1 IMAD.MOV.U32 R18, RZ, RZ, R0 ;  /* 0x000000ffff129224 */ /* 0x000fe400078e0000 */
[----:B------:R-:W-:Y:S01]  /*1b40*/  @!P1 IMAD.MOV.U32 R19, RZ, RZ, R5 ;  /* 0x000000ffff139224 */ /* 0x000fe200078e0005 */
[----:B------:R-:W-:-:S13]  /*1b50*/  ISETP.GE.U32.OR.EX P2, PT, R26, R3, !P0, P2 ;  /* 0x000000031a00720c */ /* 0x000fda0004746520 */
[----:B------:R-:W3:Y:S01]  /*1b60*/  @!P2 LDG.E.64 R12, desc[UR18][R12.64+0x18] ;  /* 0x000018120c0ca981 */ /* 0x000ee2000c1e1b00 */
[----:B------:R-:W-:-:S04]  /*1b70*/  UIADD3 UR4, UP2, UPT, UR4, 0x4, URZ ;  /* 0x0000000404047890 */ /* 0x000fc8000ff5e0ff */
[----:B------:R-:W-:Y:S01]  /*1b80*/  UIADD3.X UR5, UPT, UPT, URZ, UR5, URZ, UP2, !UPT ;  /* 0x00000005ff057290 */ /* 0x000fe200097fe4ff */
[----:B--2---:R-:W-:Y:S02]  /*1b90*/  @!P1 IMAD R17, R17, R14, RZ ;  /* 0x0000000e11119224 */ /* 0x004fe400078e02ff */
[----:B------:R-:W-:-:S04]  /*1ba0*/  @!P1 IMAD.WIDE.U32 R18, R14, R16, R18 ;  /* 0x000000100e129225 */ /* 0x000fc800078e0012 */
[----:B------:R-:W-:Y:S02]  /*1bb0*/  @!P1 IMAD R17, R15, R16, R17 ;  /* 0x000000100f119224 */ /* 0x000fe400078e0211 */
[----:B------:R-:W3:Y:S01]  /*1bc0*/  @!P2 LDS.64 R14, [UR12+0x18] ;  /* 0x0000180cff0ea984 */ /* 0x000ee20008000a00 */
[----:B------:R-:W-:Y:S02]  /*1bd0*/  @!P1 IMAD.MOV.U32 R0, RZ, RZ, R18 ;  /* 0x000000ffff009224 */ /* 0x000fe400078e0012 */
[----:B------:R-:W-:Y:S02]  /*1be0*/  @!P1 IADD3 R5, PT, PT, R19, R17, RZ ;  /* 0x0000001113059210 */ /* 0x000fe40007ffe0ff */
[----:B------:R-:W-:-:S03]  /*1bf0*/  @!P2 IMAD.MOV.U32 R16, RZ, RZ, R0 ;  /* 0x000000ffff10a224 */ /* 0x000fc600078e0000 */
[----:B------:R-:W-:Y:S02]  /*1c00*/  @!P2 IMAD.MOV.U32 R17, RZ, RZ, R5 ;  /* 0x000000ffff11a224 */ /* 0x000fe400078e0005 */
[----:B---3--:R-:W-:-:S04]  /*1c10*/  @!P2 IMAD R15, R15, R12, RZ ;  /* 0x0000000c0f0fa224 */ /* 0x008fc800078e02ff */
[-C--:B------:R-:W-:Y:S02]  /*1c20*/  @!P2 IMAD R19, R13, R14.reuse, R15 ;  /* 0x0000000e0d13a224 */ /* 0x080fe400078e020f */
[----:B------:R-:W-:-:S04]  /*1c30*/  @!P2 IMAD.WIDE.U32 R14, R12, R14, R16 ;  /* 0x0000000e0c0ea225 */ /* 0x000fc800078e0010 */
[----:B------:R-:W-:Y:S01]  /*1c40*/  @!P2 IMAD.MOV.U32 R0, RZ, RZ, R14 ;  /* 0x000000ffff00a224 */ /* 0x000fe200078e000e */
[----:B------:R-:W-:-:S07]  /*1c50*/  @!P2 IADD3 R5, PT, PT, R15, R19, RZ ;  /* 0x000000130f05a210 */ /* 0x000fce0007ffe0ff */
.L_x_16:
[----:B------:R-:W-:Y:S05]  /*1c60*/  BRA.U !UP1, `(.L_x_15) ;  /* 0x0000000509147547 */ /* 0x000fea000b800000 */
[----:B------:R-:W0:Y:S01]  /*1c70*/  LDCU UR12, c[0x0][0x3a8] ;  /* 0x00007500ff0c77ac */ /* 0x000e220008000800 */
[----:B------:R-:W-:Y:S02]  /*1c80*/  UISETP.NE.AND UP2, UPT, UR24, 0x1, UPT ;  /* 0x000000011800788c */ /* 0x000fe4000bf45270 */
[----:B0-----:R-:W-:-:S07]  /*1c90*/  ULOP3.LUT UP1, URZ, UR12, 0x1, URZ, 0xc0, !UPT ;  /* 0x000000010cff7892 */ /* 0x001fce000f82c0ff */
[----:B------:R-:W-:Y:S05]  /*1ca0*/  BRA.U !UP2, `(.L_x_17) ;  /* 0x000000010a987547 */ /* 0x000fea000b800000 */
[----:B------:R-:W0:Y:S01]  /*1cb0*/  LDCU.64 UR16, c[0x0][0x380] ;  /* 0x00007000ff1077ac */ /* 0x000e220008000a00 */
[----:B------:R-:W-:-:S04]  /*1cc0*/  IADD3 R26, P2, PT, R8, UR4, RZ ;  /* 0x00000004081a7c10 */ /* 0x000fc8000ff5e0ff */
[C---:B------:R-:W-:Y:S02]  /*1cd0*/  ISETP.GE.U32.AND P1, PT, R26.reuse, R2, PT ;  /* 0x000000021a00720c */ /* 0x040fe40003f26070 */
        /* <DEDUP_REMOVED lines=23> */
[----:B------:R-:W-:Y:S01]  /*1e50*/  @!P1 IMAD.MOV.U32 R0, RZ, RZ, R12 ;  /* 0x000000ffff009224 */ /* 0x000fe200078e000c */
[----:B------:R-:W-:Y:S01]  /*1e60*/  UIADD3 UR4, UP2, UPT, UR4, 0x2, URZ ;  /* 0x0000000204047890 */ /* 0x000fe2000ff5e0ff */
[----:B------:R-:W-:Y:S01]  /*1e70*/  @!P1 IMAD.IADD R5, R13, 0x1, R19 ;  /* 0x000000010d059824 */ /* 0x000fe200078e0213 */
[----:B------:R-:W2:Y:S02]  /*1e80*/  @!P2 LDS.64 R16, [UR12+0x8] ;  /* 0x0000080cff10a984 */ /* 0x000ea40008000a00 */
[----:B------:R-:W-:Y:S01]  /*1e90*/  @!P2 MOV R12, R0 ;  /* 0x00000000000ca202 */ /* 0x000fe20000000f00 */
[----:B------:R-:W-:Y:S01]  /*1ea0*/  @!P2 IMAD.MOV.U32 R13, RZ, RZ, R5 ;  /* 0x000000ffff0da224 */ /* 0x000fe200078e0005 */
[----:B------:R-:W-:Y:S01]  /*1eb0*/  UIADD3.X UR5, UPT, UPT, URZ, UR5, URZ, UP2, !UPT ;  /* 0x00000005ff057290 */ /* 0x000fe200097fe4ff */
[----:B--2---:R-:W-:-:S04]  /*1ec0*/  @!P2 IMAD R17, R17, R14, RZ ;  /* 0x0000000e1111a224 */ /* 0x004fc800078e02ff */
[-C--:B------:R-:W-:Y:S02]  /*1ed0*/  @!P2 IMAD R19, R15, R16.reuse, R17 ;  /* 0x000000100f13a224 */ /* 0x080fe400078e0211 */
[----:B------:R-:W-:-:S04]  /*1ee0*/  @!P2 IMAD.WIDE.U32 R16, R14, R16, R12 ;  /* 0x000000100e10a225 */ /* 0x000fc800078e000c */
[----:B------:R-:W-:Y:S02]  /*1ef0*/  @!P2 IMAD.IADD R5, R17, 0x1, R19 ;  /* 0x000000011105a824 */ /* 0x000fe400078e0213 */
[----:B------:R-:W-:-:S07]  /*1f00*/  @!P2 IMAD.MOV.U32 R0, RZ, RZ, R16 ;  /* 0x000000ffff00a224 */ /* 0x000fce00078e0010 */
.L_x_17:
[----:B------:R-:W-:Y:S05]  /*1f10*/  BRA.U !UP1, `(.L_x_15) ;  /* 0x0000000109687547 */ /* 0x000fea000b800000 */
[----:B------:R-:W-:Y:S01]  /*1f20*/  IADD3 R12, P2, PT, R8, UR4, RZ ;  /* 0x00000004080c7c10 */ /* 0x000fe2000ff5e0ff */
[----:B------:R-:W-:Y:S03]  /*1f30*/  BSSY.RECONVERGENT B0, `(.L_x_15) ;  /* 0x0000018000007945 */ /* 0x000fe60003800200 */
[----:B------:R-:W-:Y:S02]  /*1f40*/  ISETP.GE.U32.AND P1, PT, R12, R2, PT ;  /* 0x000000020c00720c */ /* 0x000fe40003f26070 */
[----:B------:R-:W-:-:S04]  /*1f50*/  IADD3.X R13, PT, PT, R9, UR5, RZ, P2, !PT ;  /* 0x00000005090d7c10 */ /* 0x000fc800097fe4ff */
[----:B------:R-:W-:-:S13]  /*1f60*/  ISETP.GE.U32.OR.EX P0, PT, R13, R3, !P0, P1 ;  /* 0x000000030d00720c */ /* 0x000fda0004706510 */
[----:B------:R-:W-:Y:S05]  /*1f70*/  @P0 BRA `(.L_x_18) ;  /* 0x00000000004c0947 */ /* 0x000fea0003800000 */
[----:B------:R-:W0:Y:S01]  /*1f80*/  LDCU.64 UR16, c[0x0][0x380] ;  /* 0x00007000ff1077ac */ /* 0x000e220008000a00 */
[----:B------:R-:W-:-:S04]  /*1f90*/  IADD3 R23, P0, PT, R12, R23, RZ ;  /* 0x000000170c177210 */ /* 0x000fc80007f1e0ff */
[----:B------:R-:W-:Y:S02]  /*1fa0*/  IADD3.X R24, PT, PT, R13, R24, RZ, P0, !PT ;  /* 0x000000180d187210 */ /* 0x000fe400007fe4ff */
[----:B0-----:R-:W-:-:S04]  /*1fb0*/  LEA R14, P0, R23, UR16, 0x3 ;  /* 0x00000010170e7c11 */ /* 0x001fc8000f8018ff */
[----:B------:R-:W-:-:S06]  /*1fc0*/  LEA.HI.X R15, R23, UR17, R24, 0x3, P0 ;  /* 0x00000011170f7c11 */ /* 0x000fcc00080f1c18 */
[----:B------:R-:W2:Y:S01]  /*1fd0*/  LDG.E.64 R14, desc[UR18][R14.64] ;  /* 0x000000120e0e7981 */ /* 0x000ea2000c1e1b00 */
[----:B------:R-:W0:Y:S01]  /*1fe0*/  S2UR UR16, SR_CgaCtaId ;  /* 0x00000000001079c3 */ /* 0x000e220000008800 */
[----:B------:R-:W-:Y:S01]  /*1ff0*/  UMOV UR12, 0x400 ;  /* 0x00000400000c7882 */ /* 0x000fe20000000000 */
[----:B------:R-:W-:Y:S01]  /*2000*/  UIADD3 UR5, UPT, UPT, UR4, UR15, URZ ;  /* 0x0000000f04057290 */ /* 0x000fe2000fffe0ff */
[----:B------:R-:W-:Y:S02]  /*2010*/  IMAD.MOV.U32 R16, RZ, RZ, R0 ;  /* 0x000000ffff107224 */ /* 0x000fe400078e0000 */
[----:B------:R-:W-:Y:S01]  /*2020*/  IMAD.MOV.U32 R17, RZ, RZ, R5 ;  /* 0x000000ffff117224 */ /* 0x000fe200078e0005 */
[----:B0-----:R-:W-:-:S04]  /*2030*/  ULEA UR12, UR16, UR12, 0x18 ;  /* 0x0000000c100c7291 */ /* 0x001fc8000f8ec0ff */
[----:B------:R-:W-:-:S09]  /*2040*/  ULEA UR5, UR5, UR12, 0x3 ;  /* 0x0000000c05057291 */ /* 0x000fd2000f8e18ff */
[----:B------:R-:W2:Y:S02]  /*2050*/  LDS.64 R12, [UR5] ;  /* 0x00000005ff0c7984 */ /* 0x000ea40008000a00 */
[----:B--2---:R-:W-:Y:S02]  /*2060*/  IMAD R13, R13, R14, RZ ;  /* 0x0000000e0d0d7224 */ /* 0x004fe400078e02ff */
[----:B------:R-:W-:-:S04]  /*2070*/  IMAD.WIDE.U32 R16, R14, R12, R16 ;  /* 0x0000000c0e107225 */ /* 0x000fc800078e0010 */
[----:B------:R-:W-:Y:S02]  /*2080*/  IMAD R13, R15, R12, R13 ;  /* 0x0000000c0f0d7224 */ /* 0x000fe400078e020d */
[----:B------:R-:W-:-:S03]  /*2090*/  IMAD.MOV.U32 R0, RZ, RZ, R16 ;  /* 0x000000ffff007224 */ /* 0x000fc600078e0010 */
[----:B------:R-:W-:-:S07]  /*20a0*/  IADD3 R5, PT, PT, R17, R13, RZ ;  /* 0x0000000d11057210 */ /* 0x000fce0007ffe0ff */
.L_x_18:
[----:B------:R-:W-:Y:S05]  /*20b0*/  BSYNC.RECONVERGENT B0 ;  /* 0x0000000000007941 */ /* 0x000fea0003800200 */
.L_x_15:
[----:B------:R-:W0:Y:S01]  /*20c0*/  LDCU UR4, c[0x0][0x3a4] ;  /* 0x00007480ff0477ac */ /* 0x000e220008000800 */
[----:B------:R-:W-:-:S04]  /*20d0*/  UIADD3 UR6, UP1, UPT, UR6, 0x1, URZ ;  /* 0x0000000106067890 */ /* 0x000fc8000ff3e0ff */
[----:B------:R-:W-:Y:S02]  /*20e0*/  UIADD3.X UR7, UPT, UPT, URZ, UR7, URZ, UP1, !UPT ;  /* 0x00000007ff077290 */ /* 0x000fe40008ffe4ff */
[----:B0-----:R-:W-:-:S04]  /*20f0*/  UISETP.NE.U32.AND UP1, UPT, UR6, UR4, UPT ;  /* 0x000000040600728c */ /* 0x001fc8000bf25070 */
[----:B------:R-:W-:-:S09]  /*2100*/  UISETP.NE.AND.EX UP1, UPT, UR7, UR13, UPT, UP1 ;  /* 0x0000000d0700728c */ /* 0x000fd2000bf25310 */
[----:B------:R-:W-:Y:S05]  /*2110*/  BRA.U UP1, `(.L_x_19) ;  /* 0xffffffed01487547 */ /* 0x000fea000b83ffff */
[----:B------:R-:W-:Y:S05]  /*2120*/  BRA.U UP0, `(.L_x_20) ;  /* 0xffffffe900fc7547 */ /* 0x000fea000b83ffff */
.L_x_12:
[----:B------:R-:W-:Y:S01]  /*2130*/  SHF.R.S32.HI R12, RZ, 0x1f, R7 ;  /* 0x0000001fff0c7819 */ /* 0x000fe20000011407 */
[----:B------:R-:W-:Y:S01]  /*2140*/  IMAD.WIDE.U32 R8, R7, UR21, RZ ;  /* 0x0000001507087c25 */ /* 0x000fe2000f8e00ff */
[----:B------:R-:W0:Y:S03]  /*2150*/  LDCU.64 UR4, c[0x0][0x390] ;  /* 0x00007200ff0477ac */ /* 0x000e260008000a00 */
[----:B------:R-:W-:-:S04]  /*2160*/  IMAD R7, R12, UR21, RZ ;  /* 0x000000150c077c24 */ /* 0x000fc8000f8e02ff */
[----:B------:R-:W-:Y:S02]  /*2170*/  IMAD.IADD R9, R9, 0x1, R7 ;  /* 0x0000000109097824 */ /* 0x000fe400078e0207 */
[-C--:B------:R-:W-:Y:S02]  /*2180*/  IMAD R7, R11, R2.reuse, RZ ;  /* 0x000000020b077224 */ /* 0x080fe400078e02ff */
[----:B------:R-:W-:-:S04]  /*2190*/  IMAD.WIDE.U32 R8, R10, R2, R8 ;  /* 0x000000020a087225 */ /* 0x000fc800078e0008 */
[----:B------:R-:W-:Y:S01]  /*21a0*/  IMAD R7, R3, R10, R7 ;  /* 0x0000000a03077224 */ /* 0x000fe200078e0207 */
[----:B------:R-:W-:-:S04]  /*21b0*/  IADD3 R6, P0, PT, R6, R8, RZ ;  /* 0x0000000806067210 */ /* 0x000fc80007f1e0ff */
[----:B------:R-:W-:Y:S01]  /*21c0*/  IADD3.X R9, PT, PT, R4, R9, R7, P0, !PT ;  /* 0x0000000904097210 */ /* 0x000fe200007fe407 */
[----:B------:R-:W-:Y:S01]  /*21d0*/  IMAD.MOV.U32 R4, RZ, RZ, R0 ;  /* 0x000000ffff047224 */ /* 0x000fe200078e0000 */
[----:B0-----:R-:W-:-:S04]  /*21e0*/  LEA R2, P0, R6, UR4, 0x3 ;  /* 0x0000000406027c11 */ /* 0x001fc8000f8018ff */
[----:B------:R-:W-:-:S05]  /*21f0*/  LEA.HI.X R3, R6, UR5, R9, 0x3, P0 ;  /* 0x0000000506037c11 */ /* 0x000fca00080f1c09 */
[----:B------:R-:W-:Y:S01]  /*2200*/  STG.E.64 desc[UR18][R2.64], R4 ;  /* 0x0000000402007986 */ /* 0x000fe2000c101b12 */
[----:B------:R-:W-:Y:S05]  /*2210*/  EXIT ;  /* 0x000000000000794d */ /* 0x000fea0003800000 */
        .weak           $__internal_0_$__cuda_sm20_div_s64
        .type           $__internal_0_$__cuda_sm20_div_s64,@function
        .size           $__internal_0_$__cuda_sm20_div_s64,($__internal_1_$__cuda_sm20_div_u64 - $__internal_0_$__cuda_sm20_div_s64)
$__internal_0_$__cuda_sm20_div_s64:
[----:B------:R-:W0:Y:S01]  /*2220*/  LDC R2, c[0x0][0x39c] ;  /* 0x0000e700ff027b82 */ /* 0x000e220000000800 */
[----:B------:R-:W-:Y:S02]  /*2230*/  ISETP.GE.AND P0, PT, R3, RZ, PT ;  /* 0x000000ff0300720c */ /* 0x000fe40003f06270 */
[----:B------:R-:W-:Y:S02]  /*2240*/  ISETP.GE.AND P3, PT, R7, RZ, PT ;  /* 0x000000ff0700720c */ /* 0x000fe40003f66270 */
[----:B0-----:R-:W-:-:S04]  /*2250*/  IADD3 R5, P1, PT, RZ, -R2, RZ ;  /* 0x80000002ff057210 */ /* 0x001fc80007f3e0ff */
[----:B------:R-:W-:Y:S01]  /*2260*/  SEL R4, R5, R2, !P0 ;  /* 0x0000000205047207 */ /* 0x000fe20004000000 */
[----:B------:R-:W-:-:S05]  /*2270*/  IMAD.X R8, RZ, RZ, ~R3, P1 ;  /* 0x000000ffff087224 */ /* 0x000fca00008e0e03 */
[----:B------:R-:W-:-:S04]  /*2280*/  SEL R5, R8, R3, !P0 ;  /* 0x0000000308057207 */ /* 0x000fc80004000000 */
[----:B------:R-:W0:Y:S08]  /*2290*/  I2F.U64.RP R12, R4 ;  /* 0x00000004000c7312 */ /* 0x000e300000309000 */
[----:B0-----:R-:W0:Y:S02]  /*22a0*/  MUFU.RCP R12, R12 ;  /* 0x0000000c000c7308 */ /* 0x001e240000001000 */
[----:B0-----:R-:W-:-:S06]  /*22b0*/  IADD3 R8, PT, PT, R12, 0x1ffffffe, RZ ;  /* 0x1ffffffe0c087810 */ /* 0x001fcc0007ffe0ff */
[----:B------:R-:W0:Y:S02]  /*22c0*/  F2I.U64.TRUNC R8, R8 ;  /* 0x0000000800087311 */ /* 0x000e24000020d800 */
[----:B0-----:R-:W-:-:S04]  /*22d0*/  IMAD.WIDE.U32 R10, R8, R4, RZ ;  /* 0x00000004080a7225 */ /* 0x001fc800078e00ff */
[----:B------:R-:W-:Y:S01]  /*22e0*/  IMAD R11, R8, R5, R11 ;  /* 0x00000005080b7224 */ /* 0x000fe200078e020b */
[----:B------:R-:W-:-:S03]  /*22f0*/  IADD3 R13, P0, PT, RZ, -R10, RZ ;  /* 0x8000000aff0d7210 */ /* 0x000fc60007f1e0ff */
[----:B------:R-:W-:Y:S02]  /*2300*/  IMAD R11, R9, R4, R11 ;  /* 0x00000004090b7224 */ /* 0x000fe400078e020b */
[----:B------:R-:W-:-:S04]  /*2310*/  IMAD.HI.U32 R10, R8, R13, RZ ;  /* 0x0000000d080a7227 */ /* 0x000fc800078e00ff */
[----:B------:R-:W-:Y:S02]  /*2320*/  IMAD.X R15, RZ, RZ, ~R11, P0 ;  /* 0x000000ffff0f7224 */ /* 0x000fe400000e0e0b */
[----:B------:R-:W-:Y:S02]  /*2330*/  IMAD.MOV.U32 R11, RZ, RZ, R8 ;  /* 0x000000ffff0b7224 */ /* 0x000fe400078e0008 */
[-C--:B------:R-:W-:Y:S02]  /*2340*/  IMAD R17, R9, R15.reuse, RZ ;  /* 0x0000000f09117224 */ /* 0x080fe400078e02ff */
[----:B------:R-:W-:-:S04]  /*2350*/  IMAD.WIDE.U32 R10, P0, R8, R15, R10 ;  /* 0x0000000f080a7225 */ /* 0x000fc8000780000a */
[----:B------:R-:W-:-:S04]  /*2360*/  IMAD.HI.U32 R15, R9, R15, RZ ;  /* 0x0000000f090f7227 */ /* 0x000fc800078e00ff */
[----:B------:R-:W-:-:S05]  /*2370*/  IMAD.HI.U32 R10, P1, R9, R13, R10 ;  /* 0x0000000d090a7227 */ /* 0x000fca000782000a */
[----:B------:R-:W-:Y:S01]  /*2380*/  IADD3 R11, P2, PT, R17, R10, RZ ;  /* 0x0000000a110b7210 */ /* 0x000fe20007f5e0ff */
[----:B------:R-:W-:Y:S01]  /*2390*/  IMAD.X R10, R15, 0x1, R9, P0 ;  /* 0x000000010f0a7824 */ /* 0x000fe200000e0609 */
[----:B------:R-:W-:-:S03]  /*23a0*/  IADD3 R15, P4, PT, RZ, -R6, RZ ;  /* 0x80000006ff0f7210 */ /* 0x000fc60007f9e0ff */
[----:B------:R-:W-:Y:S01]  /*23b0*/  IMAD.WIDE.U32 R8, R11, R4, RZ ;  /* 0x000000040b087225 */ /* 0x000fe200078e00ff */
[----:B------:R-:W-:-:S03]  /*23c0*/  IADD3.X R13, PT, PT, RZ, RZ, R10, P2, P1 ;  /* 0x000000ffff0d7210 */ /* 0x000fc600017e240a */
[----:B------:R-:W-:Y:S01]  /*23d0*/  IMAD R9, R11, R5, R9 ;  /* 0x000000050b097224 */ /* 0x000fe200078e0209 */
[----:B------:R-:W-:Y:S02]  /*23e0*/  IADD3 R17, P0, PT, RZ, -R8, RZ ;  /* 0x80000008ff117210 */ /* 0x000fe40007f1e0ff */
[----:B------:R-:W-:Y:S01]  /*23f0*/  SEL R8, R15, R6, !P3 ;  /* 0x000000060f087207 */ /* 0x000fe20005800000 */
[----:B------:R-:W-:Y:S02]  /*2400*/  IMAD R9, R13, R4, R9 ;  /* 0x000000040d097224 */ /* 0x000fe400078e0209 */
[----:B------:R-:W-:-:S03]  /*2410*/  IMAD.HI.U32 R10, R11, R17, RZ ;  /* 0x000000110b0a7227 */ /* 0x000fc600078e00ff */
[----:B------:R-:W-:-:S05]  /*2420*/  IADD3.X R12, PT, PT, RZ, ~R9, RZ, P0, !PT ;  /* 0x80000009ff0c7210 */ /* 0x000fca00007fe4ff */
[----:B------:R-:W-:-:S04]  /*2430*/  IMAD.WIDE.U32 R10, P0, R11, R12, R10 ;  /* 0x0000000c0b0a7225 */ /* 0x000fc8000780000a */
[----:B------:R-:W-:-:S04]  /*2440*/  IMAD.HI.U32 R9, P1, R13, R17, R10 ;  /* 0x000000110d097227 */ /* 0x000fc8000782000a */
[CC--:B------:R-:W-:Y:S02]  /*2450*/  IMAD R10, R13.reuse, R12.reuse, RZ ;  /* 0x0000000c0d0a7224 */ /* 0x0c0fe400078e02ff */
[----:B------:R-:W-:-:S03]  /*2460*/  IMAD.HI.U32 R12, R13, R12, RZ ;  /* 0x0000000c0d0c7227 */ /* 0x000fc600078e00ff */
[----:B------:R-:W-:Y:S01]  /*2470*/  IADD3 R9, P2, PT, R10, R9, RZ ;  /* 0x000000090a097210 */ /* 0x000fe20007f5e0ff */
[----:B------:R-:W-:Y:S02]  /*2480*/  IMAD.X R11, RZ, RZ, ~R7, P4 ;  /* 0x000000ffff0b7224 */ /* 0x000fe400020e0e07 */
[----:B------:R-:W-:Y:S02]  /*2490*/  IMAD.X R13, R12, 0x1, R13, P0 ;  /* 0x000000010c0d7824 */ /* 0x000fe400000e060d */
[----:B------:R-:W-:Y:S01]  /*24a0*/  IMAD.HI.U32 R10, R9, R8, RZ ;  /* 0x00000008090a7227 */ /* 0x000fe200078e00ff */
[----:B------:R-:W-:Y:S02]  /*24b0*/  SEL R12, R11, R7, !P3 ;  /* 0x000000070b0c7207 */ /* 0x000fe40005800000 */
[----:B------:R-:W-:Y:S01]  /*24c0*/  IADD3.X R13, PT, PT, RZ, RZ, R13, P2, P1 ;  /* 0x000000ffff0d7210 */ /* 0x000fe200017e240d */
[----:B------:R-:W-:Y:S02]  /*24d0*/  IMAD.MOV.U32 R11, RZ, RZ, RZ ;  /* 0x000000ffff0b7224 */ /* 0x000fe400078e00ff */
[----:B------:R-:W-:-:S04]  /*24e0*/  IMAD.WIDE.U32 R10, R9, R12, R10 ;  /* 0x0000000c090a7225 */ /* 0x000fc800078e000a */
[C---:B------:R-:W-:Y:S02]  /*24f0*/  IMAD R15, R13.reuse, R12, RZ ;  /* 0x0000000c0d0f7224 */ /* 0x040fe400078e02ff */
[----:B------:R-:W-:-:S04]  /*2500*/  IMAD.HI.U32 R10, P0, R13, R8, R10 ;  /* 0x000000080d0a7227 */ /* 0x000fc8000780000a */
[----:B------:R-:W-:Y:S01]  /*2510*/  IMAD.HI.U32 R9, R13, R12, RZ ;  /* 0x0000000c0d097227 */ /* 0x000fe200078e00ff */
[----:B------:R-:W-:-:S04]  /*2520*/  IADD3 R13, P1, PT, R15, R10, RZ ;  /* 0x0000000a0f0d7210 */ /* 0x000fc80007f3e0ff */
[----:B------:R-:W-:Y:S01]  /*2530*/  IADD3.X R9, PT, PT, R9, RZ, RZ, P0, !PT ;  /* 0x000000ff09097210 */ /* 0x000fe200007fe4ff */
[----:B------:R-:W-:-:S04]  /*2540*/  IMAD.WIDE.U32 R10, R13, R4, RZ ;  /* 0x000000040d0a7225 */ /* 0x000fc800078e00ff */
[----:B------:R-:W-:Y:S01]  /*2550*/  IMAD.X R9, RZ, RZ, R9, P1 ;  /* 0x000000ffff097224 */ /* 0x000fe200008e0609 */
[----:B------:R-:W-:Y:S01]  /*2560*/  IADD3 R17, P1, PT, -R10, R8, RZ ;  /* 0x000000080a117210 */ /* 0x000fe20007f3e1ff */
[C---:B------:R-:W-:Y:S01]  /*2570*/  IMAD R11, R13.reuse, R5, R11 ;  /* 0x000000050d0b7224 */ /* 0x040fe200078e020b */
[----:B------:R-:W-:Y:S02]  /*2580*/  IADD3 R8, P2, PT, R13, 0x1, RZ ;  /* 0x000000010d087810 */ /* 0x000fe40007f5e0ff */
[-C--:B------:R-:W-:Y:S01]  /*2590*/  ISETP.GE.U32.AND P0, PT, R17, R4.reuse, PT ;  /* 0x000000041100720c */ /* 0x080fe20003f06070 */
[----:B------:R-:W-:Y:S01]  /*25a0*/  IMAD R11, R9, R4, R11 ;  /* 0x00000004090b7224 */ /* 0x000fe200078e020b */
[----:B------:R-:W-:-:S03]  /*25b0*/  IADD3.X R10, PT, PT, RZ, R9, RZ, P2, !PT ;  /* 0x00000009ff0a7210 */ /* 0x000fc600017fe4ff */
[----:B------:R-:W-:Y:S01]  /*25c0*/  IMAD.X R19, R12, 0x1, ~R11, P1 ;  /* 0x000000010c137824 */ /* 0x000fe200008e0e0b */
[----:B------:R-:W-:-:S04]  /*25d0*/  IADD3 R11, P1, PT, R17, -R4, RZ ;  /* 0x80000004110b7210 */ /* 0x000fc80007f3e0ff */
[C---:B------:R-:W-:Y:S01]  /*25e0*/  ISETP.GE.U32.AND.EX P0, PT, R19.reuse, R5, PT, P0 ;  /* 0x000000051300720c */ /* 0x040fe20003f06100 */
[----:B------:R-:W-:-:S03]  /*25f0*/  IMAD.X R15, R19, 0x1, ~R5, P1 ;  /* 0x00000001130f7824 */ /* 0x000fc600008e0e05 */
[----:B------:R-:W-:Y:S02]  /*2600*/  SEL R11, R11, R17, P0 ;  /* 0x000000110b0b7207 */ /* 0x000fe40000000000 */
[----:B------:R-:W-:Y:S02]  /*2610*/  SEL R13, R8, R13, P0 ;  /* 0x0000000d080d7207 */ /* 0x000fe40000000000 */
[----:B------:R-:W-:Y:S02]  /*2620*/  SEL R15, R15, R19, P0 ;  /* 0x000000130f0f7207 */ /* 0x000fe40000000000 */
[----:B------:R-:W-:Y:S02]  /*2630*/  ISETP.GE.U32.AND P1, PT, R11, R4, PT ;  /* 0x000000040b00720c */ /* 0x000fe40003f26070 */
[----:B------:R-:W-:Y:S02]  /*2640*/  SEL R4, R10, R9, P0 ;  /* 0x000000090a047207 */ /* 0x000fe40000000000 */
[----:B------:R-:W-:-:S02]  /*2650*/  IADD3 R10, P2, PT, R13, 0x1, RZ ;  /* 0x000000010d0a7810 */ /* 0x000fc40007f5e0ff */
[----:B------:R-:W-:Y:S02]  /*2660*/  ISETP.GE.U32.AND.EX P0, PT, R15, R5, PT, P1 ;  /* 0x000000050f00720c */ /* 0x000fe40003f06110 */
[----:B------:R-:W-:Y:S01]  /*2670*/  LOP3.LUT R8, R3, R7, RZ, 0x3c, !PT ;  /* 0x0000000703087212 */ /* 0x000fe200078e3cff */
[----:B------:R-:W-:Y:S01]  /*2680*/  IMAD.X R11, RZ, RZ, R4, P2 ;  /* 0x000000ffff0b7224 */ /* 0x000fe200010e0604 */
[----:B------:R-:W-:Y:S02]  /*2690*/  SEL R10, R10, R13, P0 ;  /* 0x0000000d0a0a7207 */ /* 0x000fe40000000000 */
[----:B------:R-:W-:Y:S02]  /*26a0*/  ISETP.GE.AND P1, PT, R8, RZ, PT ;  /* 0x000000ff0800720c */ /* 0x000fe40003f26270 */
[----:B------:R-:W-:Y:S02]  /*26b0*/  SEL R11, R11, R4, P0 ;  /* 0x000000040b0b7207 */ /* 0x000fe40000000000 */
[----:B------:R-:W-:-:S02]  /*26c0*/  IADD3 R5, P2, PT, RZ, -R10, RZ ;  /* 0x8000000aff057210 */ /* 0x000fc40007f5e0ff */
[----:B------:R-:W-:Y:S02]  /*26d0*/  ISETP.NE.U32.AND P0, PT, R2, RZ, PT ;  /* 0x000000ff0200720c */ /* 0x000fe40003f05070 */
[----:B------:R-:W-:Y:S01]  /*26e0*/  SEL R10, R5, R10, !P1 ;  /* 0x0000000a050a7207 */ /* 0x000fe20004800000 */
[----:B------:R-:W-:Y:S01]  /*26f0*/  IMAD.X R2, RZ, RZ, ~R11, P2 ;  /* 0x000000ffff027224 */ /* 0x000fe200010e0e0b */
[----:B------:R-:W-:Y:S01]  /*2700*/  MOV R4, R0 ;  /* 0x0000000000047202 */ /* 0x000fe20000000f00 */
[----:B------:R-:W-:Y:S01]  /*2710*/  IMAD.MOV.U32 R5, RZ, RZ, 0x0 ;  /* 0x00000000ff057424 */ /* 0x000fe200078e00ff */
[----:B------:R-:W-:Y:S02]  /*2720*/  ISETP.NE.AND.EX P0, PT, R3, RZ, PT, P0 ;  /* 0x000000ff0300720c */ /* 0x000fe40003f05300 */
[----:B------:R-:W-:Y:S02]  /*2730*/  SEL R11, R2, R11, !P1 ;  /* 0x0000000b020b7207 */ /* 0x000fe40004800000 */
[----:B------:R-:W-:-:S02]  /*2740*/  SEL R10, R10, 0xffffffff, P0 ;  /* 0xffffffff0a0a7807 */ /* 0x000fc40000000000 */
[----:B------:R-:W-:Y:S01]  /*2750*/  SEL R11, R11, 0xffffffff, P0 ;  /* 0xffffffff0b0b7807 */ /* 0x000fe20000000000 */
[----:B------:R-:W-:Y:S06]  /*2760*/  RET.REL.NODEC R4 `(_Z7dkernelPlS_S_iiiiii) ;  /* 0xffffffd804247950 */ /* 0x000fec0003c3ffff */
        .weak           $__internal_1_$__cuda_sm20_div_u64
        .type           $__internal_1_$__cuda_sm20_div_u64,@function
        .size           $__internal_1_$__cuda_sm20_div_u64,(.L_x_23 - $__internal_1_$__cuda_sm20_div_u64)
$__internal_1_$__cuda_sm20_div_u64:
[----:B------:R-:W-:Y:S02]  /*2770*/  HFMA2 R21, -RZ, RZ, 0, 0 ;  /* 0x00000000ff157431 */ /* 0x000fe400000001ff */
[----:B------:R-:W-:-:S04]  /*2780*/  IMAD.MOV.U32 R20, RZ, RZ, R10 ;  /* 0x000000ffff147224 */ /* 0x000fc800078e000a */
[----:B------:R-:W0:Y:S08]  /*2790*/  I2F.U64.RP R18, R20 ;  /* 0x0000001400127312 */ /* 0x000e300000309000 */
[----:B0-----:R-:W0:Y:S02]  /*27a0*/  MUFU.RCP R18, R18 ;  /* 0x0000001200127308 */ /* 0x001e240000001000 */
[----:B0-----:R-:W-:-:S06]  /*27b0*/  VIADD R4, R18, 0x1ffffffe ;  /* 0x1ffffffe12047836 */ /* 0x001fcc0000000000 */
[----:B------:R-:W0:Y:S02]  /*27c0*/  F2I.U64.TRUNC R4, R4 ;  /* 0x0000000400047311 */ /* 0x000e24000020d800 */
[----:B0-----:R-:W-:-:S04]  /*27d0*/  IMAD.WIDE.U32 R8, R4, R10, RZ ;  /* 0x0000000a04087225 */ /* 0x001fc800078e00ff */
[----:B------:R-:W-:Y:S01]  /*27e0*/  IMAD R9, R5, R10, R9 ;  /* 0x0000000a05097224 */ /* 0x000fe200078e0209 */
[----:B------:R-:W-:-:S05]  /*27f0*/  IADD3 R23, P0, PT, RZ, -R8, RZ ;  /* 0x80000008ff177210 */ /* 0x000fca0007f1e0ff */
[----:B------:R-:W-:-:S04]  /*2800*/  IMAD.HI.U32 R8, R4, R23, RZ ;  /* 0x0000001704087227 */ /* 0x000fc800078e00ff */
[----:B------:R-:W-:Y:S01]  /*2810*/  IMAD.X R25, RZ, RZ, ~R9, P0 ;  /* 0x000000ffff197224 */ /* 0x000fe200000e0e09 */
[----:B------:R-:W-:-:S03]  /*2820*/  MOV R9, R4 ;  /* 0x0000000400097202 */ /* 0x000fc60000000f00 */
[-C--:B------:R-:W-:Y:S02]  /*2830*/  IMAD R21, R5, R25.reuse, RZ ;  /* 0x0000001905157224 */ /* 0x080fe400078e02ff */
[----:B------:R-:W-:-:S04]  /*2840*/  IMAD.WIDE.U32 R8, P0, R4, R25, R8 ;  /* 0x0000001904087225 */ /* 0x000fc80007800008 */
[----:B------:R-:W-:-:S04]  /*2850*/  IMAD.HI.U32 R25, R5, R25, RZ ;  /* 0x0000001905197227 */ /* 0x000fc800078e00ff */
[----:B------:R-:W-:-:S05]  /*2860*/  IMAD.HI.U32 R8, P1, R5, R23, R8 ;  /* 0x0000001705087227 */ /* 0x000fca0007820008 */
[----:B------:R-:W-:Y:S01]  /*2870*/  IADD3 R9, P2, PT, R21, R8, RZ ;  /* 0x0000000815097210 */ /* 0x000fe20007f5e0ff */
[----:B------:R-:W-:-:S04]  /*2880*/  IMAD.X R8, R25, 0x1, R5, P0 ;  /* 0x0000000119087824 */ /* 0x000fc800000e0605 */
[----:B------:R-:W-:Y:S01]  /*2890*/  IMAD.WIDE.U32 R4, R9, R10, RZ ;  /* 0x0000000a09047225 */ /* 0x000fe200078e00ff */
[----:B------:R-:W-:Y:S02]  /*28a0*/  IADD3.X R21, PT, PT, RZ, RZ, R8, P2, P1 ;  /* 0x000000ffff157210 */ /* 0x000fe400017e2408 */
[----:B------:R-:W-:-:S03]  /*28b0*/  IADD3 R23, P0, PT, RZ, -R4, RZ ;  /* 0x80000004ff177210 */ /* 0x000fc60007f1e0ff */
[----:B------:R-:W-:Y:S02]  /*28c0*/  IMAD R4, R21, R10, R5 ;  /* 0x0000000a15047224 */ /* 0x000fe400078e0205 */
[----:B------:R-:W-:-:S04]  /*28d0*/  IMAD.HI.U32 R8, R9, R23, RZ ;  /* 0x0000001709087227 */ /* 0x000fc800078e00ff */
[----:B------:R-:W-:-:S04]  /*28e0*/  IMAD.X R4, RZ, RZ, ~R4, P0 ;  /* 0x000000ffff047224 */ /* 0x000fc800000e0e04 */
[----:B------:R-:W-:-:S04]  /*28f0*/  IMAD.WIDE.U32 R8, P0, R9, R4, R8 ;  /* 0x0000000409087225 */ /* 0x000fc80007800008 */
[C---:B------:R-:W-:Y:S02]  /*2900*/  IMAD R5, R21.reuse, R4, RZ ;  /* 0x0000000415057224 */ /* 0x040fe400078e02ff */
[----:B------:R-:W-:-:S04]  /*2910*/  IMAD.HI.U32 R8, P1, R21, R23, R8 ;  /* 0x0000001715087227 */ /* 0x000fc80007820008 */
[----:B------:R-:W-:Y:S01]  /*2920*/  IMAD.HI.U32 R4, R21, R4, RZ ;  /* 0x0000000415047227 */ /* 0x000fe200078e00ff */
[----:B------:R-:W-:-:S03]  /*2930*/  IADD3 R8, P2, PT, R5, R8, RZ ;  /* 0x0000000805087210 */ /* 0x000fc60007f5e0ff */
[----:B------:R-:W-:Y:S01]  /*2940*/  IMAD.MOV.U32 R5, RZ, RZ, RZ ;  /* 0x000000ffff057224 */ /* 0x000fe200078e00ff */
[----:B------:R-:W-:Y:S01]  /*2950*/  IADD3.X R21, PT, PT, R4, R21, RZ, P0, !PT ;  /* 0x0000001504157210 */ /* 0x000fe200007fe4ff */
[----:B------:R-:W-:-:S03]  /*2960*/  IMAD.HI.U32 R4, R8, R19, RZ ;  /* 0x0000001308047227 */ /* 0x000fc600078e00ff */
[----:B------:R-:W-:Y:S01]  /*2970*/  IADD3.X R18, PT, PT, RZ, RZ, R21, P2, P1 ;  /* 0x000000ffff127210 */ /* 0x000fe200017e2415 */
[----:B------:R-:W-:-:S04]  /*2980*/  IMAD.WIDE.U32 R4, R8, R17, R4 ;  /* 0x0000001108047225 */ /* 0x000fc800078e0004 */
[C---:B------:R-:W-:Y:S02]  /*2990*/  IMAD R9, R18.reuse, R17, RZ ;  /* 0x0000001112097224 */ /* 0x040fe400078e02ff */
[----:B------:R-:W-:-:S04]  /*29a0*/  IMAD.HI.U32 R4, P0, R18, R19, R4 ;  /* 0x0000001312047227 */ /* 0x000fc80007800004 */
[----:B------:R-:W-:Y:S01]  /*29b0*/  IMAD.HI.U32 R18, R18, R17, RZ ;  /* 0x0000001112127227 */ /* 0x000fe200078e00ff */
[----:B------:R-:W-:-:S03]  /*29c0*/  IADD3 R9, P1, PT, R9, R4, RZ ;  /* 0x0000000409097210 */ /* 0x000fc60007f3e0ff */
[----:B------:R-:W-:-:S05]  /*29d0*/  IMAD.X R4, RZ, RZ, R18, P0 ;  /* 0x000000ffff047224 */ /* 0x000fca00000e0612 */
[----:B------:R-:W-:Y:S01]  /*29e0*/  IADD3.X R21, PT, PT, RZ, R4, RZ, P1, !PT ;  /* 0x00000004ff157210 */ /* 0x000fe20000ffe4ff */
[----:B------:R-:W-:-:S04]  /*29f0*/  IMAD.WIDE.U32 R4, R9, R10, RZ ;  /* 0x0000000a09047225 */ /* 0x000fc800078e00ff */
[-C--:B------:R-:W-:Y:S01]  /*2a00*/  IMAD R8, R21, R10.reuse, R5 ;  /* 0x0000000a15087224 */ /* 0x080fe200078e0205 */
[----:B------:R-:W-:Y:S02]  /*2a10*/  IADD3 R19, P0, PT, -R4, R19, RZ ;  /* 0x0000001304137210 */ /* 0x000fe40007f1e1ff */
[----:B------:R-:W-:Y:S02]  /*2a20*/  IADD3 R4, P2, PT, R9, 0x1, RZ ;  /* 0x0000000109047810 */ /* 0x000fe40007f5e0ff */
[----:B------:R-:W-:Y:S01]  /*2a30*/  IADD3 R5, P1, PT, -R10, R19, RZ ;  /* 0x000000130a057210 */ /* 0x000fe20007f3e1ff */
[----:B------:R-:W-:Y:S01]  /*2a40*/  IMAD.X R18, R17, 0x1, ~R8, P0 ;  /* 0x0000000111127824 */ /* 0x000fe200000e0e08 */
[----:B------:R-:W-:Y:S01]  /*2a50*/  ISETP.GE.U32.AND P0, PT, R19, R10, PT ;  /* 0x0000000a1300720c */ /* 0x000fe20003f06070 */
[----:B------:R-:W-:-:S03]  /*2a60*/  IMAD.X R8, RZ, RZ, R21, P2 ;  /* 0x000000ffff087224 */ /* 0x000fc600010e0615 */
[C---:B------:R-:W-:Y:S02]  /*2a70*/  ISETP.GE.U32.AND.EX P0, PT, R18.reuse, RZ, PT, P0 ;  /* 0x000000ff1200720c */ /* 0x040fe40003f06100 */
[----:B------:R-:W-:Y:S02]  /*2a80*/  IADD3.X R17, PT, PT, R18, -0x1, RZ, P1, !PT ;  /* 0xffffffff12117810 */ /* 0x000fe40000ffe4ff */
[----:B------:R-:W-:Y:S02]  /*2a90*/  SEL R5, R5, R19, P0 ;  /* 0x0000001305057207 */ /* 0x000fe40000000000 */
[----:B------:R-:W-:Y:S02]  /*2aa0*/  SEL R9, R4, R9, P0 ;  /* 0x0000000904097207 */ /* 0x000fe40000000000 */
[----:B------:R-:W-:Y:S02]  /*2ab0*/  SEL R17, R17, R18, P0 ;  /* 0x0000001211117207 */ /* 0x000fe40000000000 */
[----:B------:R-:W-:-:S02]  /*2ac0*/  SEL R8, R8, R21, P0 ;  /* 0x0000001508087207 */ /* 0x000fc40000000000 */
[----:B------:R-:W-:Y:S02]  /*2ad0*/  ISETP.GE.U32.AND P0, PT, R5, R10, PT ;  /* 0x0000000a0500720c */ /* 0x000fe40003f06070 */
[----:B------:R-:W-:Y:S02]  /*2ae0*/  IADD3 R4, P2, PT, R9, 0x1, RZ ;  /* 0x0000000109047810 */ /* 0x000fe40007f5e0ff */
[----:B------:R-:W-:Y:S02]  /*2af0*/  ISETP.NE.U32.AND P1, PT, R10, RZ, PT ;  /* 0x000000ff0a00720c */ /* 0x000fe40003f25070 */
[----:B------:R-:W-:Y:S01]  /*2b00*/  ISETP.GE.U32.AND.EX P0, PT, R17, RZ, PT, P0 ;  /* 0x000000ff1100720c */ /* 0x000fe20003f06100 */
[----:B------:R-:W-:Y:S01]  /*2b10*/  IMAD.MOV.U32 R17, RZ, RZ, 0x0 ;  /* 0x00000000ff117424 */ /* 0x000fe200078e00ff */
[----:B------:R-:W-:Y:S02]  /*2b20*/  IADD3.X R5, PT, PT, RZ, R8, RZ, P2, !PT ;  /* 0x00000008ff057210 */ /* 0x000fe400017fe4ff */
[----:B------:R-:W-:-:S02]  /*2b30*/  ISETP.NE.AND.EX P1, PT, RZ, RZ, PT, P1 ;  /* 0x000000ffff00720c */ /* 0x000fc40003f25310 */
[----:B------:R-:W-:Y:S02]  /*2b40*/  SEL R4, R4, R9, P0 ;  /* 0x0000000904047207 */ /* 0x000fe40000000000 */
[----:B------:R-:W-:Y:S02]  /*2b50*/  SEL R5, R5, R8, P0 ;  /* 0x0000000805057207 */ /* 0x000fe40000000000 */
[----:B------:R-:W-:Y:S02]  /*2b60*/  SEL R4, R4, 0xffffffff, P1 ;  /* 0xffffffff04047807 */ /* 0x000fe40000800000 */
[----:B------:R-:W-:Y:S01]  /*2b70*/  SEL R5, R5, 0xffffffff, P1 ;  /* 0xffffffff05057807 */ /* 0x000fe20000800000 */
[----:B------:R-:W-:Y:S06]  /*2b80*/  RET.REL.NODEC R16 `(_Z7dkernelPlS_S_iiiiii) ;  /* 0xffffffd4101c7950 */ /* 0x000fec0003c3ffff */
.L_x_21:
[----:B------:R-:W-:-:S00]  /*2b90*/  BRA `(.L_x_21) ;  /* 0xfffffffc00fc7947 */ /* 0x000fc0000383ffff */
[----:B------:R-:W-:-:S00]  /*2ba0*/  NOP ;  /* 0x0000000000007918 */ /* 0x000fc00000000000 */
        /* <DEDUP_REMOVED lines=13> */
.L_x_23:


//--------------------- .nv.shared._Z7dkernelPlS_S_iiiiii --------------------------
	.section	.nv.shared._Z7dkernelPlS_S_iiiiii,"aw",@nobits
	.sectionflags	@""
	.align	8
.nv.shared._Z7dkernelPlS_S_iiiiii:
	.zero		33792


//--------------------- .nv.shared.reserved.0     --------------------------
	.section	.nv.shared.reserved.0,"aw",@nobits
	.weak		__nv_reservedSMEM_offset_0_alias
	.size		__nv_reservedSMEM_offset_0_alias, 0, 64
	.other		__nv_reservedSMEM_offset_0_alias,@"STO_CUDA_RESERVED_SHARED STV_DEFAULT"
__nv_reservedSMEM_offset_0_alias:
	.zero		0
	.zero		64


//--------------------- .nv.constant0._Z7dkernelPlS_S_iiiiii --------------------------
	.section	.nv.constant0._Z7dkernelPlS_S_iiiiii,"a",@progbits
	.sectionflags	@""
	.align	4
.nv.constant0._Z7dkernelPlS_S_iiiiii:
	.zero		944


//--------------------- SYMBOLS --------------------------

	.type		.nv.reservedSmem.offset0,@object
	.size		.nv.reservedSmem.offset0,0x4
	.type		.nv.reservedSmem.cap,@object
	.size		.nv.reservedSmem.cap,0x4
